def matmul_kernel(
    a_ptr,
    b_ptr,
    c_ptr,
    M,
    N,
    K,
    stride_am,
    stride_ak,
    stride_bk,
    stride_bn,
    stride_cm,
    stride_cn,
    BLOCK_M: tl.constexpr,
    BLOCK_N: tl.constexpr,
    BLOCK_K: tl.constexpr,
    GROUP_M: tl.constexpr,
):
    pid = tl.program_id(axis=0)
    num_pid_m = tl.cdiv(M, BLOCK_M)
    num_pid_n = tl.cdiv(N, BLOCK_N)
    num_pid_in_group = GROUP_M * num_pid_n
    group_id = pid // num_pid_in_group
    first_pid_m = group_id * GROUP_M
    group_size_m = min(num_pid_m - first_pid_m, GROUP_M)
    pid_m = first_pid_m + ((pid % num_pid_in_group) % group_size_m)
    pid_n = (pid % num_pid_in_group) // group_size_m

    offs_am = (pid_m * BLOCK_M + tl.arange(0, BLOCK_M)) % M
    offs_bn = (pid_n * BLOCK_N + tl.arange(0, BLOCK_N)) % N
    offs_k = tl.arange(0, BLOCK_K)
    a_ptrs = a_ptr + offs_am[:, None] * stride_am + offs_k[None, :] * stride_ak
    b_ptrs = b_ptr + offs_k[:, None] * stride_bk + offs_bn[None, :] * stride_bn

    acc = tl.zeros((BLOCK_M, BLOCK_N), dtype=tl.float32)
    for kk in range(0, tl.cdiv(K, BLOCK_K)):
        a = tl.load(a_ptrs, mask=offs_k[None, :] < K - kk * BLOCK_K, other=0.0)
        b = tl.load(b_ptrs, mask=offs_k[:, None] < K - kk * BLOCK_K, other=0.0)
        acc = tl.dot(a, b, acc)
        a_ptrs += BLOCK_K * stride_ak
        b_ptrs += BLOCK_K * stride_bk

    c = acc.to(c_ptr.dtype.element_ty)
    offs_cm = pid_m * BLOCK_M + tl.arange(0, BLOCK_M)
    offs_cn = pid_n * BLOCK_N + tl.arange(0, BLOCK_N)
    c_ptrs = c_ptr + offs_cm[:, None] * stride_cm + offs_cn[None, :] * stride_cn
    mask = (offs_cm[:, None] < M) & (offs_cn[None, :] < N)
    tl.store(c_ptrs, c, mask=mask)

# config = {"BLOCK_K": 256, "BLOCK_M": 16, "BLOCK_N": 64, "GROUP_M": 8, "arch": "sm_100", "dtype": "bf16", "num_ctas": 1, "num_stages": 3, "num_warps": 4}
# arch = sm_100


// ===== COMPILED SASS (sm_100a) =====

	.target	sm_100a

	.elftype	@"ET_EXEC"


//--------------------- .note.nv.tkinfo           --------------------------
	.section	.note.nv.tkinfo,"",@"SHT_NOTE"
	.sectionflags	@"SHF_NOTE_NV_TKINFO"
	.tkinfo
        /*0018*/ 	.word	0x00000081
        /*0030*/ 	.string	""
        /*0030*/ 	.string	"ptxas-blackwell"
        /*0030*/ 	.string	"Cuda compilation tools, release 12.9, V12.9.86"
        /*0030*/ 	.string	"Build cuda_12.9.r12.9/compiler.36037853_0"
        /*0030*/ 	.string	"-v  -suppress-debug-info  -lineinfo  -arch sm_100a "



//--------------------- .note.nv.cuver            --------------------------
	.section	.note.nv.cuver,"",@"SHT_NOTE"
	.sectionflags	@"SHF_NOTE_NV_CUVER"
        /*0018*/ 	.short	0x0001
        /*001a*/ 	.short	0x0064
        /*001c*/ 	.short	0x0001
        /*001e*/ 	.short	0x0000
        /*0020*/ 	.short	0x0001
        /*0022*/ 	.short	0x0000


//--------------------- .nv.info                  --------------------------
	.section	.nv.info,"",@"SHT_CUDA_INFO"
	.align	4


	//----- nvinfo : EIATTR_REGCOUNT
	.align		4
        /*0000*/ 	.byte	0x04, 0x2f
        /*0002*/ 	.short	(.L_1 - .L_0)
	.align		4
.L_0:
        /*0004*/ 	.word	index@(matmul_kernel)
        /*0008*/ 	.word	0x000000ff


	//----- nvinfo : EIATTR_FRAME_SIZE
	.align		4
.L_1:
        /*000c*/ 	.byte	0x04, 0x11
        /*000e*/ 	.short	(.L_3 - .L_2)
	.align		4
.L_2:
        /*0010*/ 	.word	index@(matmul_kernel)
        /*0014*/ 	.word	0x00000188


	//----- nvinfo : EIATTR_MIN_STACK_SIZE
	.align		4
.L_3:
        /*0018*/ 	.byte	0x04, 0x12
        /*001a*/ 	.short	(.L_5 - .L_4)
	.align		4
.L_4:
        /*001c*/ 	.word	index@(matmul_kernel)
        /*0020*/ 	.word	0x00000188
.L_5:


//--------------------- .nv.info.matmul_kernel    --------------------------
	.section	.nv.info.matmul_kernel,"",@"SHT_CUDA_INFO"
	.sectionflags	@""
	.align	4


	//----- nvinfo : EIATTR_CUDA_API_VERSION
	.align		4
        /*0000*/ 	.byte	0x04, 0x37
        /*0002*/ 	.short	(.L_7 - .L_6)
.L_6:
        /*0004*/ 	.word	0x00000081


	//----- nvinfo : EIATTR_KPARAM_INFO
	.align		4
.L_7:
        /*0008*/ 	.byte	0x04, 0x17
        /*000a*/ 	.short	(.L_9 - .L_8)
.L_8:
        /*000c*/ 	.word	0x00000000
        /*0010*/ 	.short	0x000d
        /*0012*/ 	.short	0x0048
        /*0014*/ 	.byte	0x00, 0xf4, 0x21, 0x00


	//----- nvinfo : EIATTR_KPARAM_INFO
	.align		4
.L_9:
        /*0018*/ 	.byte	0x04, 0x17
        /*001a*/ 	.short	(.L_11 - .L_10)
.L_10:
        /*001c*/ 	.word	0x00000000
        /*0020*/ 	.short	0x000c
        /*0022*/ 	.short	0x0040
        /*0024*/ 	.byte	0x00, 0xf4, 0x21, 0x00


	//----- nvinfo : EIATTR_KPARAM_INFO
	.align		4
.L_11:
        /*0028*/ 	.byte	0x04, 0x17
        /*002a*/ 	.short	(.L_13 - .L_12)
.L_12:
        /*002c*/ 	.word	0x00000000
        /*0030*/ 	.short	0x000b
        /*0032*/ 	.short	0x0038
        /*0034*/ 	.byte	0x00, 0xf0, 0x11, 0x00


	//----- nvinfo : EIATTR_KPARAM_INFO
	.align		4
.L_13:
        /*0038*/ 	.byte	0x04, 0x17
        /*003a*/ 	.short	(.L_15 - .L_14)
.L_14:
        /*003c*/ 	.word	0x00000000
        /*0040*/ 	.short	0x000a
        /*0042*/ 	.short	0x0034
        /*0044*/ 	.byte	0x00, 0xf0, 0x11, 0x00


	//----- nvinfo : EIATTR_KPARAM_INFO
	.align		4
.L_15:
        /*0048*/ 	.byte	0x04, 0x17
        /*004a*/ 	.short	(.L_17 - .L_16)
.L_16:
        /*004c*/ 	.word	0x00000000
        /*0050*/ 	.short	0x0009
        /*0052*/ 	.short	0x0030
        /*0054*/ 	.byte	0x00, 0xf0, 0x11, 0x00


	//----- nvinfo : EIATTR_KPARAM_INFO
	.align		4
.L_17:
        /*0058*/ 	.byte	0x04, 0x17
        /*005a*/ 	.short	(.L_19 - .L_18)
.L_18:
        /*005c*/ 	.word	0x00000000
        /*0060*/ 	.short	0x0008
        /*0062*/ 	.short	0x002c
        /*0064*/ 	.byte	0x00, 0xf0, 0x11, 0x00


	//----- nvinfo : EIATTR_KPARAM_INFO
	.align		4
.L_19:
        /*0068*/ 	.byte	0x04, 0x17
        /*006a*/ 	.short	(.L_21 - .L_20)
.L_20:
        /*006c*/ 	.word	0x00000000
        /*0070*/ 	.short	0x0007
        /*0072*/ 	.short	0x0028
        /*0074*/ 	.byte	0x00, 0xf0, 0x11, 0x00


	//----- nvinfo : EIATTR_KPARAM_INFO
	.align		4
.L_21:
        /*0078*/ 	.byte	0x04, 0x17
        /*007a*/ 	.short	(.L_23 - .L_22)
.L_22:
        /*007c*/ 	.word	0x00000000
        /*0080*/ 	.short	0x0006
        /*0082*/ 	.short	0x0024
        /*0084*/ 	.byte	0x00, 0xf0, 0x11, 0x00


	//----- nvinfo : EIATTR_KPARAM_INFO
	.align		4
.L_23:
        /*0088*/ 	.byte	0x04, 0x17
        /*008a*/ 	.short	(.L_25 - .L_24)
.L_24:
        /*008c*/ 	.word	0x00000000
        /*0090*/ 	.short	0x0005
        /*0092*/ 	.short	0x0020
        /*0094*/ 	.byte	0x00, 0xf0, 0x11, 0x00


	//----- nvinfo : EIATTR_KPARAM_INFO
	.align		4
.L_25:
        /*0098*/ 	.byte	0x04, 0x17
        /*009a*/ 	.short	(.L_27 - .L_26)
.L_26:
        /*009c*/ 	.word	0x00000000
        /*00a0*/ 	.short	0x0004
        /*00a2*/ 	.short	0x001c
        /*00a4*/ 	.byte	0x00, 0xf0, 0x11, 0x00


	//----- nvinfo : EIATTR_KPARAM_INFO
	.align		4
.L_27:
        /*00a8*/ 	.byte	0x04, 0x17
        /*00aa*/ 	.short	(.L_29 - .L_28)
.L_28:
        /*00ac*/ 	.word	0x00000000
        /*00b0*/ 	.short	0x0003
        /*00b2*/ 	.short	0x0018
        /*00b4*/ 	.byte	0x00, 0xf0, 0x11, 0x00


	//----- nvinfo : EIATTR_KPARAM_INFO
	.align		4
.L_29:
        /*00b8*/ 	.byte	0x04, 0x17
        /*00ba*/ 	.short	(.L_31 - .L_30)
.L_30:
        /*00bc*/ 	.word	0x00000000
        /*00c0*/ 	.short	0x0002
        /*00c2*/ 	.short	0x0010
        /*00c4*/ 	.byte	0x00, 0xf4, 0x21, 0x00


	//----- nvinfo : EIATTR_KPARAM_INFO
	.align		4
.L_31:
        /*00c8*/ 	.byte	0x04, 0x17
        /*00ca*/ 	.short	(.L_33 - .L_32)
.L_32:
        /*00cc*/ 	.word	0x00000000
        /*00d0*/ 	.short	0x0001
        /*00d2*/ 	.short	0x0008
        /*00d4*/ 	.byte	0x00, 0xf4, 0x21, 0x00


	//----- nvinfo : EIATTR_KPARAM_INFO
	.align		4
.L_33:
        /*00d8*/ 	.byte	0x04, 0x17
        /*00da*/ 	.short	(.L_35 - .L_34)
.L_34:
        /*00dc*/ 	.word	0x00000000
        /*00e0*/ 	.short	0x0000
        /*00e2*/ 	.short	0x0000
        /*00e4*/ 	.byte	0x00, 0xf4, 0x21, 0x00


	//----- nvinfo : EIATTR_SPARSE_MMA_MASK
	.align		4
.L_35:
        /*00e8*/ 	.byte	0x03, 0x50
        /*00ea*/ 	.short	0x0000


	//----- nvinfo : EIATTR_MAXREG_COUNT
	.align		4
        /*00ec*/ 	.byte	0x03, 0x1b
        /*00ee*/ 	.short	0x00ff


	//----- nvinfo : EIATTR_NUM_BARRIERS
	.align		4
        /*00f0*/ 	.byte	0x02, 0x4c
        /*00f2*/ 	.byte	0x01
	.zero		1


	//----- nvinfo : EIATTR_ANNOTATIONS
	.align		4
        /*00f4*/ 	.byte	0x04, 0x55
        /*00f6*/ 	.short	(.L_37 - .L_36)


	//   ....[0]....
.L_36:
        /*00f8*/ 	.word	0x00000001
        /*00fc*/ 	.byte	0x50, 0x05, 0x00, 0x00, 0x01, 0x00, 0x00, 0x00, 0x70, 0x05, 0x00, 0x00, 0x01, 0x00, 0x00, 0x00
        /* <DEDUP_REMOVED lines=49> */
        /*041c*/ 	.byte	0xf0, 0x95, 0x00, 0x00


	//----- nvinfo : EIATTR_VRC_CTA_INIT_COUNT
	.align		4
.L_37:
        /*0420*/ 	.byte	0x02, 0x4a
	.zero		1
	.zero		1


	//----- nvinfo : EIATTR_EXIT_INSTR_OFFSETS
	.align		4
        /*0424*/ 	.byte	0x04, 0x1c
        /*0426*/ 	.short	(.L_39 - .L_38)


	//   ....[0]....
.L_38:
        /*0428*/ 	.word	0x00009b00


	//   ....[1]....
        /*042c*/ 	.word	0x00009b30


	//----- nvinfo : EIATTR_REQNTID
	.align		4
.L_39:
        /*0430*/ 	.byte	0x04, 0x10
        /*0432*/ 	.short	(.L_41 - .L_40)
.L_40:
        /*0434*/ 	.word	0x00000080
        /*0438*/ 	.word	0x00000001
        /*043c*/ 	.word	0x00000001


	//----- nvinfo : EIATTR_CBANK_PARAM_SIZE
	.align		4
.L_41:
        /*0440*/ 	.byte	0x03, 0x19
        /*0442*/ 	.short	0x0050


	//----- nvinfo : EIATTR_PARAM_CBANK
	.align		4
        /*0444*/ 	.byte	0x04, 0x0a
        /*0446*/ 	.short	(.L_43 - .L_42)
	.align		4
.L_42:
        /*0448*/ 	.word	index@(.nv.constant0.matmul_kernel)
        /*044c*/ 	.short	0x0380
        /*044e*/ 	.short	0x0050


	//----- nvinfo : EIATTR_SW_WAR
	.align		4
.L_43:
        /*0450*/ 	.byte	0x04, 0x36
        /*0452*/ 	.short	(.L_45 - .L_44)
.L_44:
        /*0454*/ 	.word	0x00000008
.L_45:


//--------------------- .nv.compat                --------------------------
	.section	.nv.compat,"",@"SHT_CUDA_COMPAT_INFO"
	.align	4
        /*0000*/ 	.byte	0x02, 0x02, 0x01, 0x00, 0x02, 0x05, 0x05, 0x00, 0x02, 0x03, 0x00, 0x00, 0x02, 0x06, 0x01, 0x00


//--------------------- .nv.callgraph             --------------------------
	.section	.nv.callgraph,"",@"SHT_CUDA_CALLGRAPH"
	.align	4
	.sectionentsize	8
	.align		4
        /*0000*/ 	.word	0x00000000
	.align		4
        /*0004*/ 	.word	0xffffffff
	.align		4
        /*0008*/ 	.word	0x00000000
	.align		4
        /*000c*/ 	.word	0xfffffffe
	.align		4
        /*0010*/ 	.word	0x00000000
	.align		4
        /*0014*/ 	.word	0xfffffffd
	.align		4
        /*0018*/ 	.word	0x00000000
	.align		4
        /*001c*/ 	.word	0xfffffffc


//--------------------- .text.matmul_kernel       --------------------------
	.section	.text.matmul_kernel,"ax",@progbits
	.align	128
        .global         matmul_kernel
        .type           matmul_kernel,@function
        .size           matmul_kernel,(.L_x_3 - matmul_kernel)
        .other          matmul_kernel,@"STO_CUDA_ENTRY STV_DEFAULT"
matmul_kernel:
.text.matmul_kernel:
[----:B------:R-:W0:Y:S08]  /*0000*/  LDC R1, c[0x0][0x37c] ;  /* 0x0000df00ff017b82 */ /* 0x000e300000000800 */
[----:B------:R-:W1:Y:S01]  /*0010*/  LDC.64 R42, c[0x0][0x398] ;  /* 0x0000e600ff2a7b82 */ /* 0x000e620000000a00 */
[----:B------:R-:W2:Y:S01]  /*0020*/  S2R R5, SR_CTAID.X ;  /* 0x0000000000057919 */ /* 0x000ea20000002500 */
[----:B0-----:R-:W-:Y:S01]  /*0030*/  VIADD R1, R1, 0xfffffe78 ;  /* 0xfffffe7801017836 */ /* 0x001fe20000000000 */
[----:B------:R-:W0:Y:S01]  /*0040*/  LDCU.64 UR10, c[0x0][0x358] ;  /* 0x00006b00ff0a77ac */ /* 0x000e220008000a00 */
[----:B------:R-:W3:Y:S04]  /*0050*/  S2R R112, SR_TID.X ;  /* 0x0000000000707919 */ /* 0x000ee80000002100 */
[----:B------:R-:W4:Y:S01]  /*0060*/  LDC R252, c[0x0][0x3a0] ;  /* 0x0000e800fffc7b82 */ /* 0x000f220000000800 */
[----:B-1----:R-:W-:-:S05]  /*0070*/  VIADD R0, R43, 0x3f ;  /* 0x0000003f2b007836 */ /* 0x002fca0000000000 */
[----:B------:R-:W-:Y:S01]  /*0080*/  SHF.R.S32.HI R3, RZ, 0x1f, R0 ;  /* 0x0000001fff037819 */ /* 0x000fe20000011400 */
[----:B----4-:R-:W-:-:S03]  /*0090*/  VIADD R252, R252, 0xff ;  /* 0x000000fffcfc7836 */ /* 0x010fc60000000000 */
[----:B------:R-:W-:Y:S02]  /*00a0*/  LEA.HI R3, R3, R0, RZ, 0x6 ;  /* 0x0000000003037211 */ /* 0x000fe400078f30ff */
[----:B--2---:R-:W-:Y:S02]  /*00b0*/  IABS R8, R5 ;  /* 0x0000000500087213 */ /* 0x004fe40000000000 */
[----:B------:R-:W-:Y:S02]  /*00c0*/  SHF.R.S32.HI R3, RZ, 0x6, R3 ;  /* 0x00000006ff037819 */ /* 0x000fe40000011403 */
[----:B---3--:R-:W-:-:S03]  /*00d0*/  LEA.HI R125, R112, 0x38, RZ, 0x1c ;  /* 0x00000038707d7811 */ /* 0x008fc600078fe0ff */
[----:B------:R-:W-:-:S05]  /*00e0*/  IMAD.SHL.U32 R4, R3, 0x8, RZ ;  /* 0x0000000803047824 */ /* 0x000fca00078e00ff */
[-C--:B------:R-:W-:Y:S02]  /*00f0*/  IABS R7, R4.reuse ;  /* 0x0000000400077213 */ /* 0x080fe40000000000 */
[----:B------:R-:W-:Y:S02]  /*0100*/  IABS R10, R4 ;  /* 0x00000004000a7213 */ /* 0x000fe40000000000 */
[----:B------:R-:W1:Y:S08]  /*0110*/  I2F.RP R0, R7 ;  /* 0x0000000700007306 */ /* 0x000e700000209400 */
[----:B-1----:R-:W1:Y:S02]  /*0120*/  MUFU.RCP R0, R0 ;  /* 0x0000000000007308 */ /* 0x002e640000001000 */
[----:B-1----:R-:W-:-:S02]  /*0130*/  VIADD R2, R0, 0xffffffe ;  /* 0x0ffffffe00027836 */ /* 0x002fc40000000000 */
[----:B------:R-:W-:-:S04]  /*0140*/  IMAD.MOV R0, RZ, RZ, -R10 ;  /* 0x000000ffff007224 */ /* 0x000fc800078e0a0a */
[----:B------:R1:W2:Y:S02]  /*0150*/  F2I.FTZ.U32.TRUNC.NTZ R3, R2 ;  /* 0x0000000200037305 */ /* 0x0002a4000021f000 */
[----:B-1----:R-:W-:Y:S02]  /*0160*/  IMAD.MOV.U32 R2, RZ, RZ, RZ ;  /* 0x000000ffff027224 */ /* 0x002fe400078e00ff */
[----:B--2---:R-:W-:-:S04]  /*0170*/  IMAD.MOV R6, RZ, RZ, -R3 ;  /* 0x000000ffff067224 */ /* 0x004fc800078e0a03 */
[----:B------:R-:W-:Y:S02]  /*0180*/  IMAD R9, R6, R7, RZ ;  /* 0x0000000706097224 */ /* 0x000fe400078e02ff */
[----:B------:R-:W-:Y:S02]  /*0190*/  IMAD.MOV.U32 R6, RZ, RZ, R8 ;  /* 0x000000ffff067224 */ /* 0x000fe400078e0008 */
[----:B------:R-:W-:-:S06]  /*01a0*/  IMAD.HI.U32 R3, R3, R9, R2 ;  /* 0x0000000903037227 */ /* 0x000fcc00078e0002 */
[----:B------:R-:W-:-:S04]  /*01b0*/  IMAD.HI.U32 R3, R3, R6, RZ ;  /* 0x0000000603037227 */ /* 0x000fc800078e00ff */
[----:B------:R-:W-:-:S05]  /*01c0*/  IMAD R0, R3, R0, R6 ;  /* 0x0000000003007224 */ /* 0x000fca00078e0206 */
[----:B------:R-:W-:-:S13]  /*01d0*/  ISETP.GT.U32.AND P1, PT, R7, R0, PT ;  /* 0x000000000700720c */ /* 0x000fda0003f24070 */
[----:B------:R-:W-:Y:S02]  /*01e0*/  @!P1 IMAD.IADD R0, R0, 0x1, -R7 ;  /* 0x0000000100009824 */ /* 0x000fe400078e0a07 */
[----:B------:R-:W-:Y:S01]  /*01f0*/  @!P1 VIADD R3, R3, 0x1 ;  /* 0x0000000103039836 */ /* 0x000fe20000000000 */
[----:B------:R-:W-:Y:S02]  /*0200*/  ISETP.NE.AND P1, PT, R4, RZ, PT ;  /* 0x000000ff0400720c */ /* 0x000fe40003f25270 */
[----:B------:R-:W-:Y:S02]  /*0210*/  ISETP.GE.U32.AND P0, PT, R0, R7, PT ;  /* 0x000000070000720c */ /* 0x000fe40003f06070 */
[----:B------:R-:W-:-:S04]  /*0220*/  LOP3.LUT R0, R5, R4, RZ, 0x3c, !PT ;  /* 0x0000000405007212 */ /* 0x000fc800078e3cff */
[----:B------:R-:W-:Y:S01]  /*0230*/  ISETP.GE.AND P2, PT, R0, RZ, PT ;  /* 0x000000ff0000720c */ /* 0x000fe20003f46270 */
[----:B------:R-:W-:-:S06]  /*0240*/  VIADD R0, R42, 0xf ;  /* 0x0000000f2a007836 */ /* 0x000fcc0000000000 */
[----:B------:R-:W-:-:S04]  /*0250*/  @P0 VIADD R3, R3, 0x1 ;  /* 0x0000000103030836 */ /* 0x000fc80000000000 */
[----:B------:R-:W-:Y:S01]  /*0260*/  IMAD.MOV.U32 R2, RZ, RZ, R3 ;  /* 0x000000ffff027224 */ /* 0x000fe200078e0003 */
[----:B------:R-:W-:-:S03]  /*0270*/  SHF.R.S32.HI R3, RZ, 0x1f, R0 ;  /* 0x0000001fff037819 */ /* 0x000fc60000011400 */
[----:B------:R-:W-:Y:S01]  /*0280*/  @!P2 IMAD.MOV R2, RZ, RZ, -R2 ;  /* 0x000000ffff02a224 */ /* 0x000fe200078e0a02 */
[----:B------:R-:W-:Y:S02]  /*0290*/  @!P1 LOP3.LUT R2, RZ, R4, RZ, 0x33, !PT ;  /* 0x00000004ff029212 */ /* 0x000fe400078e33ff */
[----:B------:R-:W-:-:S03]  /*02a0*/  LEA.HI R3, R3, R0, RZ, 0x4 ;  /* 0x0000000003037211 */ /* 0x000fc600078f20ff */
[----:B------:R-:W-:Y:S02]  /*02b0*/  IMAD.SHL.U32 R6, R2, 0x8, RZ ;  /* 0x0000000802067824 */ /* 0x000fe400078e00ff */
[----:B------:R-:W-:-:S03]  /*02c0*/  IMAD.MOV R2, RZ, RZ, -R2 ;  /* 0x000000ffff027224 */ /* 0x000fc600078e0a02 */
[----:B------:R-:W-:Y:S01]  /*02d0*/  LEA.HI.SX32 R3, R3, -R6, 0x1c ;  /* 0x8000000603037211 */ /* 0x000fe200078fe2ff */
[----:B------:R-:W-:-:S03]  /*02e0*/  IMAD R4, R4, R2, R5 ;  /* 0x0000000204047224 */ /* 0x000fc600078e0205 */
[----:B------:R-:W-:Y:S02]  /*02f0*/  VIMNMX R11, PT, PT, R3, 0x8, PT ;  /* 0x00000008030b7848 */ /* 0x000fe40003fe0100 */
[----:B------:R-:W-:Y:S02]  /*0300*/  IABS R9, R4 ;  /* 0x0000000400097213 */ /* 0x000fe40000000000 */
[----:B------:R-:W-:-:S04]  /*0310*/  IABS R7, R11 ;  /* 0x0000000b00077213 */ /* 0x000fc80000000000 */
[----:B------:R-:W1:Y:S08]  /*0320*/  I2F.RP R0, R7 ;  /* 0x0000000700007306 */ /* 0x000e700000209400 */
[----:B-1----:R-:W1:Y:S02]  /*0330*/  MUFU.RCP R0, R0 ;  /* 0x0000000000007308 */ /* 0x002e640000001000 */
[----:B-1----:R-:W-:-:S06]  /*0340*/  VIADD R3, R0, 0xffffffe ;  /* 0x0ffffffe00037836 */ /* 0x002fcc0000000000 */
[----:B------:R-:W1:Y:S02]  /*0350*/  F2I.FTZ.U32.TRUNC.NTZ R3, R3 ;  /* 0x0000000300037305 */ /* 0x000e64000021f000 */
[----:B-1----:R-:W-:-:S04]  /*0360*/  IMAD.MOV R8, RZ, RZ, -R3 ;  /* 0x000000ffff087224 */ /* 0x002fc800078e0a03 */
[----:B------:R-:W-:Y:S01]  /*0370*/  IMAD.MOV.U32 R2, RZ, RZ, R8 ;  /* 0x000000ffff027224 */ /* 0x000fe200078e0008 */
[----:B------:R-:W-:-:S03]  /*0380*/  IABS R8, R11 ;  /* 0x0000000b00087213 */ /* 0x000fc60000000000 */
[----:B------:R-:W-:Y:S02]  /*0390*/  IMAD R5, R2, R7, RZ ;  /* 0x0000000702057224 */ /* 0x000fe400078e02ff */
[----:B------:R-:W-:Y:S02]  /*03a0*/  IMAD.MOV.U32 R2, RZ, RZ, RZ ;  /* 0x000000ffff027224 */ /* 0x000fe400078e00ff */
[----:B------:R-:W-:Y:S02]  /*03b0*/  IMAD.MOV R0, RZ, RZ, -R8 ;  /* 0x000000ffff007224 */ /* 0x000fe400078e0a08 */
[----:B------:R-:W-:Y:S01]  /*03c0*/  IMAD.HI.U32 R2, R3, R5, R2 ;  /* 0x0000000503027227 */ /* 0x000fe200078e0002 */
[----:B------:R-:W-:-:S05]  /*03d0*/  LOP3.LUT R3, R112, 0xf, RZ, 0xc0, !PT ;  /* 0x0000000f70037812 */ /* 0x000fca00078ec0ff */
        /* <DEDUP_REMOVED lines=8> */
[----:B------:R-:W-:-:S07]  /*0460*/  ISETP.GE.AND P2, PT, R0, RZ, PT ;  /* 0x000000ff0000720c */ /* 0x000fce0003f46270 */
[----:B------:R-:W-:Y:S01]  /*0470*/  @P0 VIADD R2, R2, 0x1 ;  /* 0x0000000102020836 */ /* 0x000fe20000000000 */
[----:B------:R-:W-:-:S05]  /*0480*/  ISETP.GT.AND P0, PT, R252, 0xff, PT ;  /* 0x000000fffc00780c */ /* 0x000fca0003f04270 */
[----:B------:R-:W-:Y:S01]  /*0490*/  @!P2 IMAD.MOV R2, RZ, RZ, -R2 ;  /* 0x000000ffff02a224 */ /* 0x000fe200078e0a02 */
[----:B------:R-:W-:-:S05]  /*04a0*/  @!P1 LOP3.LUT R2, RZ, R11, RZ, 0x33, !PT ;  /* 0x0000000bff029212 */ /* 0x000fca00078e33ff */
[----:B------:R-:W-:Y:S02]  /*04b0*/  IMAD.MOV R0, RZ, RZ, -R2 ;  /* 0x000000ffff007224 */ /* 0x000fe400078e0a02 */
[----:B------:R-:W-:Y:S02]  /*04c0*/  @!P0 CS2R R108, SRZ ;  /* 0x00000000006c8805 */ /* 0x000fe4000001ff00 */
[----:B------:R-:W-:Y:S01]  /*04d0*/  @!P0 CS2R R110, SRZ ;  /* 0x00000000006e8805 */ /* 0x000fe2000001ff00 */
[----:B------:R-:W-:Y:S01]  /*04e0*/  IMAD R0, R11, R0, R4 ;  /* 0x000000000b007224 */ /* 0x000fe200078e0204 */
[----:B------:R-:W-:Y:S01]  /*04f0*/  SHF.R.U32.HI R4, RZ, 0x4, R112 ;  /* 0x00000004ff047819 */ /* 0x000fe20000011670 */
[----:B------:R-:W-:Y:S02]  /*0500*/  IMAD.SHL.U32 R148, R2, 0x40, RZ ;  /* 0x0000004002947824 */ /* 0x000fe400078e00ff */
[----:B------:R-:W-:-:S04]  /*0510*/  IMAD.IADD R0, R6, 0x1, R0 ;  /* 0x0000000106007824 */ /* 0x000fc800078e0200 */
[----:B------:R-:W-:Y:S01]  /*0520*/  IMAD R16, R0, 0x10, R3 ;  /* 0x0000001000107824 */ /* 0x000fe200078e0203 */
[----:B------:R-:W-:Y:S01]  /*0530*/  SGXT.U32 R3, R4, 0x3 ;  /* 0x000000030403781a */ /* 0x000fe20000000000 */
[----:B------:R-:W-:-:S03]  /*0540*/  @!P0 IMAD.SHL.U32 R0, R112, 0x20, RZ ;  /* 0x0000002070008824 */ /* 0x000fc600078e00ff */
[----:B------:R1:W-:Y:S02]  /*0550*/  STL [R1+0x158], R16 ;  /* 0x0001581001007387 */ /* 0x0003e40000100800 */
[----:B------:R-:W-:-:S05]  /*0560*/  @!P0 LOP3.LUT R0, R0, 0x60, RZ, 0xc0, !PT ;  /* 0x0000006000008812 */ /* 0x000fca00078ec0ff */
[----:B------:R1:W-:Y:S01]  /*0570*/  @!P0 STL [R1+0x15c], R0 ;  /* 0x00015c0001008387 */ /* 0x0003e20000100800 */
[----:B0-----:R-:W-:Y:S05]  /*0580*/  @!P0 BRA `(.L_x_0) ;  /* 0x0000009000048947 */ /* 0x001fea0003800000 */
[----:B------:R-:W-:Y:S01]  /*0590*/  IABS R12, R42 ;  /* 0x0000002a000c7213 */ /* 0x000fe20000000000 */
[C---:B------:R-:W-:Y:S01]  /*05a0*/  VIADD R13, R148.reuse, 0x3d ;  /* 0x0000003d940d7836 */ /* 0x040fe20000000000 */
[----:B-1----:R-:W-:Y:S01]  /*05b0*/  IABS R0, R43 ;  /* 0x0000002b00007213 */ /* 0x002fe20000000000 */
[C---:B------:R-:W-:Y:S01]  /*05c0*/  VIADD R11, R148.reuse, 0x3e ;  /* 0x0000003e940b7836 */ /* 0x040fe20000000000 */
[----:B------:R-:W0:Y:S01]  /*05d0*/  I2F.RP R8, R12 ;  /* 0x0000000c00087306 */ /* 0x000e220000209400 */
[----:B------:R-:W-:Y:S01]  /*05e0*/  IABS R107, R16 ;  /* 0x00000010006b7213 */ /* 0x000fe20000000000 */
[C---:B------:R-:W-:Y:S01]  /*05f0*/  VIADD R14, R148.reuse, 0x3c ;  /* 0x0000003c940e7836 */ /* 0x040fe20000000000 */
[----:B------:R-:W-:Y:S01]  /*0600*/  IABS R10, R13 ;  /* 0x0000000d000a7213 */ /* 0x000fe20000000000 */
[C---:B------:R-:W-:Y:S01]  /*0610*/  VIADD R15, R148.reuse, 0x3b ;  /* 0x0000003b940f7836 */ /* 0x040fe20000000000 */
[----:B------:R-:W-:Y:S01]  /*0620*/  ISETP.GE.AND P2, PT, R11, RZ, PT ;  /* 0x000000ff0b00720c */ /* 0x000fe20003f46270 */
[----:B------:R-:W-:Y:S01]  /*0630*/  VIADD R22, R148, 0x34 ;  /* 0x0000003494167836 */ /* 0x000fe20000000000 */
[----:B------:R-:W-:Y:S01]  /*0640*/  ISETP.NE.AND P4, PT, R42, RZ, PT ;  /* 0x000000ff2a00720c */ /* 0x000fe20003f85270 */
[----:B------:R-:W1:Y:S01]  /*0650*/  I2F.RP R2, R0 ;  /* 0x0000000000027306 */ /* 0x000e620000209400 */
[C---:B------:R-:W-:Y:S01]  /*0660*/  VIADD R21, R148.reuse, 0x35 ;  /* 0x0000003594157836 */ /* 0x040fe20000000000 */
[----:B------:R-:W-:Y:S01]  /*0670*/  IABS R66, R148 ;  /* 0x0000009400427213 */ /* 0x000fe20000000000 */
[C---:B------:R-:W-:Y:S01]  /*0680*/  VIADD R23, R148.reuse, 0x33 ;  /* 0x0000003394177836 */ /* 0x040fe20000000000 */
[----:B------:R-:W2:Y:S01]  /*0690*/  LDCU UR6, c[0x0][0x3b0] ;  /* 0x00007600ff0677ac */ /* 0x000ea20008000800 */
[----:B------:R-:W-:-:S02]  /*06a0*/  VIADD R24, R148, 0x32 ;  /* 0x0000003294187836 */ /* 0x000fc40000000000 */
[C---:B------:R-:W-:Y:S01]  /*06b0*/  VIADD R25, R148.reuse, 0x31 ;  /* 0x0000003194197836 */ /* 0x040fe20000000000 */
[----:B0-----:R-:W0:Y:S01]  /*06c0*/  MUFU.RCP R8, R8 ;  /* 0x0000000800087308 */ /* 0x001e220000001000 */
[----:B------:R-:W-:Y:S01]  /*06d0*/  IABS R19, R23 ;  /* 0x0000001700137213 */ /* 0x000fe20000000000 */
[C---:B------:R-:W-:Y:S01]  /*06e0*/  VIADD R26, R148.reuse, 0x30 ;  /* 0x00000030941a7836 */ /* 0x040fe20000000000 */
[----:B------:R-:W-:Y:S01]  /*06f0*/  IABS R20, R24 ;  /* 0x0000001800147213 */ /* 0x000fe20000000000 */
[C---:B------:R-:W-:Y:S01]  /*0700*/  VIADD R27, R148.reuse, 0x2f ;  /* 0x0000002f941b7836 */ /* 0x040fe20000000000 */
[----:B------:R-:W3:Y:S01]  /*0710*/  LDCU UR7, c[0x0][0x3a8] ;  /* 0x00007500ff0777ac */ /* 0x000ee20008000800 */
[C---:B------:R-:W-:Y:S02]  /*0720*/  VIADD R28, R148.reuse, 0x2e ;  /* 0x0000002e941c7836 */ /* 0x040fe40000000000 */
[----:B-1----:R-:W1:Y:S01]  /*0730*/  MUFU.RCP R2, R2 ;  /* 0x0000000200027308 */ /* 0x002e620000001000 */
[C---:B------:R-:W-:Y:S01]  /*0740*/  VIADD R29, R148.reuse, 0x2d ;  /* 0x0000002d941d7836 */ /* 0x040fe20000000000 */
[----:B------:R-:W4:Y:S01]  /*0750*/  LDCU UR8, c[0x0][0x3a4] ;  /* 0x00007480ff0877ac */ /* 0x000f220008000800 */
[----:B------:R-:W-:-:S02]  /*0760*/  VIADD R30, R148, 0x2c ;  /* 0x0000002c941e7836 */ /* 0x000fc40000000000 */
[C---:B------:R-:W-:Y:S01]  /*0770*/  VIADD R31, R148.reuse, 0x2b ;  /* 0x0000002b941f7836 */ /* 0x040fe20000000000 */
[----:B------:R-:W5:Y:S01]  /*0780*/  LDCU.64 UR12, c[0x0][0x380] ;  /* 0x00007000ff0c77ac */ /* 0x000f620008000a00 */
[----:B------:R-:W-:Y:S02]  /*0790*/  VIADD R32, R148, 0x29 ;  /* 0x0000002994207836 */ /* 0x000fe40000000000 */
[----:B0-----:R-:W-:Y:S01]  /*07a0*/  VIADD R6, R8, 0xffffffe ;  /* 0x0ffffffe08067836 */ /* 0x001fe20000000000 */
[----:B------:R-:W-:Y:S01]  /*07b0*/  IABS R8, R11 ;  /* 0x0000000b00087213 */ /* 0x000fe20000000000 */
[C---:B------:R-:W-:Y:S01]  /*07c0*/  VIADD R34, R148.reuse, 0x28 ;  /* 0x0000002894227836 */ /* 0x040fe20000000000 */
[----:B------:R-:W0:Y:S01]  /*07d0*/  LDCU UR9, c[0x0][0x3a0] ;  /* 0x00007400ff0977ac */ /* 0x000e220008000800 */
[----:B------:R2:W3:Y:S01]  /*07e0*/  F2I.FTZ.U32.TRUNC.NTZ R7, R6 ;  /* 0x0000000600077305 */ /* 0x0004e2000021f000 */
[C---:B------:R-:W-:Y:S02]  /*07f0*/  VIADD R35, R148.reuse, 0x27 ;  /* 0x0000002794237836 */ /* 0x040fe40000000000 */
[----:B------:R-:W-:Y:S01]  /*0800*/  VIADD R36, R148, 0x26 ;  /* 0x0000002694247836 */ /* 0x000fe20000000000 */
[----:B------:R-:W0:Y:S01]  /*0810*/  LDCU.64 UR4, c[0x0][0x388] ;  /* 0x00007100ff0477ac */ /* 0x000e220008000a00 */
[----:B-1----:R-:W-:-:S02]  /*0820*/  VIADD R4, R2, 0xffffffe ;  /* 0x0ffffffe02047836 */ /* 0x002fc40000000000 */
[C---:B------:R-:W-:Y:S01]  /*0830*/  VIADD R2, R148.reuse, 0x3f ;  /* 0x0000003f94027836 */ /* 0x040fe20000000000 */
[----:B------:R-:W1:Y:S01]  /*0840*/  LDCU UR14, c[0x0][0x3a8] ;  /* 0x00007500ff0e77ac */ /* 0x000e620008000800 */
[----:B--2---:R-:W-:Y:S01]  /*0850*/  IMAD.MOV.U32 R6, RZ, RZ, RZ ;  /* 0x000000ffff067224 */ /* 0x004fe200078e00ff */
[----:B------:R2:W0:Y:S01]  /*0860*/  F2I.FTZ.U32.TRUNC.NTZ R5, R4 ;  /* 0x0000000400057305 */ /* 0x000422000021f000 */
[----:B------:R-:W-:Y:S01]  /*0870*/  VIADD R39, R148, 0x24 ;  /* 0x0000002494277836 */ /* 0x000fe20000000000 */
[----:B------:R-:W-:Y:S01]  /*0880*/  ISETP.GE.AND P1, PT, R2, RZ, PT ;  /* 0x000000ff0200720c */ /* 0x000fe20003f26270 */
[C---:B------:R-:W-:Y:S02]  /*0890*/  VIADD R37, R148.reuse, 0x25 ;  /* 0x0000002594257836 */ /* 0x040fe40000000000 */
[----:B---3--:R-:W-:Y:S02]  /*08a0*/  IMAD.MOV R9, RZ, RZ, -R7 ;  /* 0x000000ffff097224 */ /* 0x008fe400078e0a07 */
[----:B------:R-:W-:Y:S01]  /*08b0*/  VIADD R40, R148, 0x23 ;  /* 0x0000002394287836 */ /* 0x000fe20000000000 */
[----:B------:R-:W-:Y:S01]  /*08c0*/  IABS R33, R37 ;  /* 0x0000002500217213 */ /* 0x000fe20000000000 */
[----:B------:R-:W-:-:S02]  /*08d0*/  IMAD R9, R9, R12, RZ ;  /* 0x0000000c09097224 */ /* 0x000fc400078e02ff */
[----:B--2---:R-:W-:Y:S02]  /*08e0*/  IMAD.MOV.U32 R4, RZ, RZ, RZ ;  /* 0x000000ffff047224 */ /* 0x004fe400078e00ff */
[----:B------:R-:W-:Y:S01]  /*08f0*/  IMAD.HI.U32 R7, R7, R9, R6 ;  /* 0x0000000907077227 */ /* 0x000fe200078e0006 */
[----:B------:R-:W-:-:S03]  /*0900*/  IABS R6, R2 ;  /* 0x0000000200067213 */ /* 0x000fc60000000000 */
[----:B0-----:R-:W-:Y:S02]  /*0910*/  IMAD.MOV R9, RZ, RZ, -R5 ;  /* 0x000000ffff097224 */ /* 0x001fe400078e0a05 */
[----:B------:R-:W-:-:S04]  /*0920*/  IMAD.HI.U32 R7, R7, R107, RZ ;  /* 0x0000006b07077227 */ /* 0x000fc800078e00ff */
[----:B------:R-:W-:Y:S02]  /*0930*/  IMAD.MOV R7, RZ, RZ, -R7 ;  /* 0x000000ffff077224 */ /* 0x000fe400078e0a07 */
[----:B------:R-:W-:Y:S02]  /*0940*/  VIADD R41, R148, 0x22 ;  /* 0x0000002294297836 */ /* 0x000fe40000000000 */
[----:B------:R-:W-:Y:S02]  /*0950*/  IMAD R107, R12, R7, R107 ;  /* 0x000000070c6b7224 */ /* 0x000fe400078e026b */
[----:B------:R-:W-:Y:S02]  /*0960*/  IMAD R7, R9, R0, RZ ;  /* 0x0000000009077224 */ /* 0x000fe400078e02ff */
[----:B------:R-:W-:Y:S01]  /*0970*/  VIADD R44, R148, 0x20 ;  /* 0x00000020942c7836 */ /* 0x000fe20000000000 */
[----:B------:R-:W-:Y:S01]  /*0980*/  ISETP.GT.U32.AND P0, PT, R12, R107, PT ;  /* 0x0000006b0c00720c */ /* 0x000fe20003f04070 */
[----:B------:R-:W-:-:S03]  /*0990*/  IMAD.HI.U32 R7, R5, R7, R4 ;  /* 0x0000000705077227 */ /* 0x000fc600078e0004 */
[----:B------:R-:W-:Y:S01]  /*09a0*/  IABS R38, R44 ;  /* 0x0000002c00267213 */ /* 0x000fe20000000000 */
[----:B------:R-:W-:Y:S02]  /*09b0*/  VIADD R45, R148, 0x1f ;  /* 0x0000001f942d7836 */ /* 0x000fe40000000000 */
[----:B------:R-:W-:-:S04]  /*09c0*/  IMAD.HI.U32 R4, R7, R6, RZ ;  /* 0x0000000607047227 */ /* 0x000fc800078e00ff */
[----:B------:R-:W-:Y:S02]  /*09d0*/  IMAD.MOV R9, RZ, RZ, -R4 ;  /* 0x000000ffff097224 */ /* 0x000fe400078e0a04 */
[----:B------:R-:W-:Y:S02]  /*09e0*/  @!P0 IMAD.IADD R107, R107, 0x1, -R12 ;  /* 0x000000016b6b8824 */ /* 0x000fe400078e0a0c */
[----:B------:R-:W-:-:S03]  /*09f0*/  IMAD.HI.U32 R4, R7, R10, RZ ;  /* 0x0000000a07047227 */ /* 0x000fc600078e00ff */
[----:B------:R-:W-:Y:S01]  /*0a00*/  ISETP.GT.U32.AND P3, PT, R12, R107, PT ;  /* 0x0000006b0c00720c */ /* 0x000fe20003f64070 */
[----:B------:R-:W-:-:S04]  /*0a10*/  IMAD.HI.U32 R5, R7, R8, RZ ;  /* 0x0000000807057227 */ /* 0x000fc800078e00ff */
[C---:B------:R-:W-:Y:S01]  /*0a20*/  IMAD R2, R0.reuse, R9, R6 ;  /* 0x0000000900027224 */ /* 0x040fe200078e0206 */
[----:B------:R-:W-:Y:S01]  /*0a30*/  IABS R6, R14 ;  /* 0x0000000e00067213 */ /* 0x000fe20000000000 */
[----:B------:R-:W-:Y:S02]  /*0a40*/  IMAD.MOV R9, RZ, RZ, -R4 ;  /* 0x000000ffff097224 */ /* 0x000fe400078e0a04 */
[----:B------:R-:W-:Y:S01]  /*0a50*/  IMAD.MOV R5, RZ, RZ, -R5 ;  /* 0x000000ffff057224 */ /* 0x000fe200078e0a05 */
[C---:B------:R-:W-:Y:S01]  /*0a60*/  ISETP.GT.U32.AND P0, PT, R0.reuse, R2, PT ;  /* 0x000000020000720c */ /* 0x040fe20003f04070 */
[C---:B------:R-:W-:Y:S01]  /*0a70*/  IMAD R4, R0.reuse, R9, R10 ;  /* 0x0000000900047224 */ /* 0x040fe200078e020a */
[----:B------:R-:W-:Y:S01]  /*0a80*/  IABS R10, R15 ;  /* 0x0000000f000a7213 */ /* 0x000fe20000000000 */
[----:B------:R-:W-:Y:S02]  /*0a90*/  IMAD.MOV.U32 R9, RZ, RZ, R6 ;  /* 0x000000ffff097224 */ /* 0x000fe400078e0006 */
[C---:B------:R-:W-:Y:S01]  /*0aa0*/  IMAD R5, R0.reuse, R5, R8 ;  /* 0x0000000500057224 */ /* 0x040fe200078e0208 */
[----:B------:R-:W-:Y:S01]  /*0ab0*/  ISETP.GT.U32.AND P5, PT, R0, R4, PT ;  /* 0x000000040000720c */ /* 0x000fe20003fa4070 */
[----:B------:R-:W-:Y:S01]  /*0ac0*/  @!P3 IMAD.IADD R107, R107, 0x1, -R12 ;  /* 0x000000016b6bb824 */ /* 0x000fe200078e0a0c */
[----:B------:R-:W-:Y:S01]  /*0ad0*/  ISETP.GE.AND P3, PT, R16, RZ, PT ;  /* 0x000000ff1000720c */ /* 0x000fe20003f66270 */
[----:B------:R-:W-:Y:S01]  /*0ae0*/  IMAD.HI.U32 R6, R7, R9, RZ ;  /* 0x0000000907067227 */ /* 0x000fe200078e00ff */
[----:B------:R-:W-:-:S03]  /*0af0*/  ISETP.GT.U32.AND P6, PT, R0, R5, PT ;  /* 0x000000050000720c */ /* 0x000fc60003fc4070 */
[----:B------:R-:W-:Y:S02]  /*0b00*/  IMAD.MOV R6, RZ, RZ, -R6 ;  /* 0x000000ffff067224 */ /* 0x000fe400078e0a06 */
[--C-:B------:R-:W-:Y:S02]  /*0b10*/  @!P0 IMAD.IADD R2, R2, 0x1, -R0.reuse ;  /* 0x0000000102028824 */ /* 0x100fe400078e0a00 */
[----:B------:R-:W-:Y:S02]  /*0b20*/  IMAD R6, R0, R6, R9 ;  /* 0x0000000600067224 */ /* 0x000fe400078e0209 */
[----:B------:R-:W-:Y:S01]  /*0b30*/  VIADD R12, R148, 0x3a ;  /* 0x0000003a940c7836 */ /* 0x000fe20000000000 */
[C---:B------:R-:W-:Y:S01]  /*0b40*/  ISETP.GT.U32.AND P0, PT, R0.reuse, R2, PT ;  /* 0x000000020000720c */ /* 0x040fe20003f04070 */
[----:B------:R-:W-:Y:S01]  /*0b50*/  @!P3 IMAD.MOV R107, RZ, RZ, -R107 ;  /* 0x000000ffff6bb224 */ /* 0x000fe200078e0a6b */
[----:B------:R-:W-:Y:S01]  /*0b60*/  ISETP.GT.U32.AND P3, PT, R0, R6, PT ;  /* 0x000000060000720c */ /* 0x000fe20003f64070 */
[----:B------:R-:W-:Y:S01]  /*0b70*/  @!P6 IMAD.IADD R5, R5, 0x1, -R0 ;  /* 0x000000010505e824 */ /* 0x000fe200078e0a00 */
[----:B------:R-:W-:Y:S01]  /*0b80*/  IABS R11, R12 ;  /* 0x0000000c000b7213 */ /* 0x000fe20000000000 */
[----:B------:R-:W-:Y:S01]  /*0b90*/  IMAD.HI.U32 R8, R7, R10, RZ ;  /* 0x0000000a07087227 */ /* 0x000fe200078e00ff */
[----:B------:R-:W-:-:S02]  /*0ba0*/  @!P4 LOP3.LUT R107, RZ, R42, RZ, 0x33, !PT ;  /* 0x0000002aff6bc212 */ /* 0x000fc400078e33ff */
[----:B------:R-:W-:Y:S01]  /*0bb0*/  ISETP.GT.U32.AND P6, PT, R0, R5, PT ;  /* 0x000000050000720c */ /* 0x000fe20003fc4070 */
[----:B------:R-:W-:Y:S01]  /*0bc0*/  IMAD.MOV R9, RZ, RZ, -R8 ;  /* 0x000000ffff097224 */ /* 0x000fe200078e0a08 */
[----:B------:R-:W-:Y:S01]  /*0bd0*/  ISETP.GE.AND P4, PT, R13, RZ, PT ;  /* 0x000000ff0d00720c */ /* 0x000fe20003f86270 */
[--C-:B------:R-:W-:Y:S02]  /*0be0*/  @!P5 IMAD.IADD R4, R4, 0x1, -R0.reuse ;  /* 0x000000010404d824 */ /* 0x100fe400078e0a00 */
[--C-:B------:R-:W-:Y:S01]  /*0bf0*/  @!P0 IMAD.IADD R2, R2, 0x1, -R0.reuse ;  /* 0x0000000102028824 */ /* 0x100fe200078e0a00 */
[----:B------:R-:W-:Y:S01]  /*0c00*/  ISETP.GE.AND P0, PT, R14, RZ, PT ;  /* 0x000000ff0e00720c */ /* 0x000fe20003f06270 */
[----:B------:R-:W-:Y:S01]  /*0c10*/  @!P3 IMAD.IADD R6, R6, 0x1, -R0 ;  /* 0x000000010606b824 */ /* 0x000fe200078e0a00 */
[C---:B------:R-:W-:Y:S01]  /*0c20*/  ISETP.GT.U32.AND P5, PT, R0.reuse, R4, PT ;  /* 0x000000040000720c */ /* 0x040fe20003fa4070 */
[C---:B------:R-:W-:Y:S01]  /*0c30*/  IMAD R8, R0.reuse, R9, R10 ;  /* 0x0000000900087224 */ /* 0x040fe200078e020a */
[----:B------:R-:W-:Y:S01]  /*0c40*/  ISETP.GE.AND P3, PT, R15, RZ, PT ;  /* 0x000000ff0f00720c */ /* 0x000fe20003f66270 */
[----:B------:R-:W-:Y:S01]  /*0c50*/  @!P1 IMAD.MOV R2, RZ, RZ, -R2 ;  /* 0x000000ffff029224 */ /* 0x000fe200078e0a02 */
[----:B------:R-:W-:Y:S01]  /*0c60*/  ISETP.GT.U32.AND P1, PT, R0, R6, PT ;  /* 0x000000060000720c */ /* 0x000fe20003f24070 */
[----:B------:R-:W-:-:S04]  /*0c70*/  IMAD.HI.U32 R9, R7, R11, RZ ;  /* 0x0000000b07097227 */ /* 0x000fc800078e00ff */
[--C-:B------:R-:W-:Y:S01]  /*0c80*/  @!P6 IMAD.IADD R5, R5, 0x1, -R0.reuse ;  /* 0x000000010505e824 */ /* 0x100fe200078e0a00 */
[----:B------:R-:W-:Y:S01]  /*0c90*/  ISETP.GT.U32.AND P6, PT, R0, R8, PT ;  /* 0x000000080000720c */ /* 0x000fe20003fc4070 */
[----:B------:R-:W-:Y:S02]  /*0ca0*/  IMAD.MOV R9, RZ, RZ, -R9 ;  /* 0x000000ffff097224 */ /* 0x000fe400078e0a09 */
[----:B------:R-:W-:Y:S02]  /*0cb0*/  VIADD R10, R148, 0x39 ;  /* 0x00000039940a7836 */ /* 0x000fe40000000000 */
[----:B------:R-:W-:Y:S02]  /*0cc0*/  IMAD R9, R0, R9, R11 ;  /* 0x0000000900097224 */ /* 0x000fe400078e020b */
[--C-:B------:R-:W-:Y:S01]  /*0cd0*/  @!P1 IMAD.IADD R6, R6, 0x1, -R0.reuse ;  /* 0x0000000106069824 */ /* 0x100fe200078e0a00 */
[----:B------:R-:W-:Y:S01]  /*0ce0*/  IABS R14, R10 ;  /* 0x0000000a000e7213 */ /* 0x000fe20000000000 */
[--C-:B------:R-:W-:Y:S01]  /*0cf0*/  @!P5 IMAD.IADD R4, R4, 0x1, -R0.reuse ;  /* 0x000000010404d824 */ /* 0x100fe200078e0a00 */
[----:B------:R-:W-:Y:S01]  /*0d00*/  ISETP.GT.U32.AND P1, PT, R0, R9, PT ;  /* 0x000000090000720c */ /* 0x000fe20003f24070 */
[----:B------:R-:W-:Y:S01]  /*0d10*/  VIADD R13, R148, 0x36 ;  /* 0x00000036940d7836 */ /* 0x000fe20000000000 */
[----:B------:R-:W-:Y:S01]  /*0d20*/  ISETP.GE.AND P5, PT, R12, RZ, PT ;  /* 0x000000ff0c00720c */ /* 0x000fe20003fa6270 */
[----:B------:R-:W-:-:S02]  /*0d30*/  @!P6 IMAD.IADD R8, R8, 0x1, -R0 ;  /* 0x000000010808e824 */ /* 0x000fc400078e0a00 */
[----:B------:R-:W-:Y:S01]  /*0d40*/  VIADD R12, R148, 0x37 ;  /* 0x00000037940c7836 */ /* 0x000fe20000000000 */
[----:B------:R-:W-:Y:S01]  /*0d50*/  IABS R18, R13 ;  /* 0x0000000d00127213 */ /* 0x000fe20000000000 */
[----:B------:R-:W-:Y:S01]  /*0d60*/  @!P2 IMAD.MOV R5, RZ, RZ, -R5 ;  /* 0x000000ffff05a224 */ /* 0x000fe200078e0a05 */
[----:B------:R-:W-:Y:S01]  /*0d70*/  ISETP.GT.U32.AND P6, PT, R0, R8, PT ;  /* 0x000000080000720c */ /* 0x000fe20003fc4070 */
[----:B------:R-:W-:Y:S01]  /*0d80*/  @!P0 IMAD.MOV R6, RZ, RZ, -R6 ;  /* 0x000000ffff068224 */ /* 0x000fe200078e0a06 */
[----:B------:R-:W-:Y:S01]  /*0d90*/  ISETP.GE.AND P2, PT, R10, RZ, PT ;  /* 0x000000ff0a00720c */ /* 0x000fe20003f46270 */
[----:B------:R-:W-:Y:S01]  /*0da0*/  IMAD.HI.U32 R10, R7, R14, RZ ;  /* 0x0000000e070a7227 */ /* 0x000fe200078e00ff */
[----:B------:R-:W-:Y:S02]  /*0db0*/  IABS R16, R12 ;  /* 0x0000000c00107213 */ /* 0x000fe40000000000 */
[----:B------:R-:W-:Y:S01]  /*0dc0*/  ISETP.GE.AND P0, PT, R12, RZ, PT ;  /* 0x000000ff0c00720c */ /* 0x000fe20003f06270 */
[----:B------:R-:W-:-:S02]  /*0dd0*/  @!P1 IMAD.IADD R9, R9, 0x1, -R0 ;  /* 0x0000000109099824 */ /* 0x000fc400078e0a00 */
[----:B------:R-:W-:-:S03]  /*0de0*/  IMAD.HI.U32 R12, R7, R16, RZ ;  /* 0x00000010070c7227 */ /* 0x000fc600078e00ff */
[----:B------:R-:W-:Y:S01]  /*0df0*/  ISETP.GT.U32.AND P1, PT, R0, R9, PT ;  /* 0x000000090000720c */ /* 0x000fe20003f24070 */
[----:B------:R-:W-:Y:S01]  /*0e00*/  @!P6 IMAD.IADD R8, R8, 0x1, -R0 ;  /* 0x000000010808e824 */ /* 0x000fe200078e0a00 */
[----:B------:R-:W-:Y:S01]  /*0e10*/  ISETP.GE.AND P6, PT, R13, RZ, PT ;  /* 0x000000ff0d00720c */ /* 0x000fe20003fc6270 */
[----:B------:R-:W-:Y:S02]  /*0e20*/  IMAD.MOV R13, RZ, RZ, -R10 ;  /* 0x000000ffff0d7224 */ /* 0x000fe400078e0a0a */
[----:B------:R-:W-:Y:S02]  /*0e30*/  VIADD R11, R148, 0x38 ;  /* 0x00000038940b7836 */ /* 0x000fe40000000000 */
[C---:B------:R-:W-:Y:S02]  /*0e40*/  IMAD R10, R0.reuse, R13, R14 ;  /* 0x0000000d000a7224 */ /* 0x040fe400078e020e */
[----:B------:R-:W-:Y:S01]  /*0e50*/  IMAD.MOV R17, RZ, RZ, -R12 ;  /* 0x000000ffff117224 */ /* 0x000fe200078e0a0c */
[----:B------:R-:W-:Y:S01]  /*0e60*/  IABS R15, R11 ;  /* 0x0000000b000f7213 */ /* 0x000fe20000000000 */
[----:B------:R-:W-:Y:S01]  /*0e70*/  @!P3 IMAD.MOV R8, RZ, RZ, -R8 ;  /* 0x000000ffff08b224 */ /* 0x000fe200078e0a08 */
[----:B------:R-:W-:Y:S01]  /*0e80*/  ISETP.GT.U32.AND P3, PT, R0, R10, PT ;  /* 0x0000000a0000720c */ /* 0x000fe20003f64070 */
[----:B------:R-:W-:-:S02]  /*0e90*/  @!P1 IMAD.IADD R9, R9, 0x1, -R0 ;  /* 0x0000000109099824 */ /* 0x000fc400078e0a00 */
[C---:B------:R-:W-:Y:S01]  /*0ea0*/  IMAD R12, R0.reuse, R17, R16 ;  /* 0x00000011000c7224 */ /* 0x040fe200078e0210 */
[----:B------:R-:W-:Y:S01]  /*0eb0*/  IABS R16, R21 ;  /* 0x0000001500107213 */ /* 0x000fe20000000000 */
[----:B------:R-:W-:Y:S01]  /*0ec0*/  @!P4 IMAD.MOV R4, RZ, RZ, -R4 ;  /* 0x000000ffff04c224 */ /* 0x000fe200078e0a04 */
[----:B------:R-:W-:Y:S01]  /*0ed0*/  ISETP.GE.AND P4, PT, R11, RZ, PT ;  /* 0x000000ff0b00720c */ /* 0x000fe20003f86270 */
[----:B------:R-:W-:Y:S01]  /*0ee0*/  @!P5 IMAD.MOV R9, RZ, RZ, -R9 ;  /* 0x000000ffff09d224 */ /* 0x000fe200078e0a09 */
[----:B------:R-:W-:Y:S01]  /*0ef0*/  ISETP.GT.U32.AND P5, PT, R0, R12, PT ;  /* 0x0000000c0000720c */ /* 0x000fe20003fa4070 */
[----:B------:R-:W-:-:S04]  /*0f00*/  IMAD.HI.U32 R11, R7, R15, RZ ;  /* 0x0000000f070b7227 */ /* 0x000fc800078e00ff */
[----:B------:R-:W-:Y:S02]  /*0f10*/  IMAD.MOV R11, RZ, RZ, -R11 ;  /* 0x000000ffff0b7224 */ /* 0x000fe400078e0a0b */
[----:B------:R-:W-:-:S04]  /*0f20*/  IMAD.HI.U32 R13, R7, R18, RZ ;  /* 0x00000012070d7227 */ /* 0x000fc800078e00ff */
[----:B------:R-:W-:Y:S02]  /*0f30*/  IMAD R11, R0, R11, R15 ;  /* 0x0000000b000b7224 */ /* 0x000fe400078e020f */
[----:B------:R-:W-:Y:S02]  /*0f40*/  IMAD.MOV R13, RZ, RZ, -R13 ;  /* 0x000000ffff0d7224 */ /* 0x000fe400078e0a0d */
[----:B------:R-:W-:Y:S01]  /*0f50*/  @!P3 IMAD.IADD R10, R10, 0x1, -R0 ;  /* 0x000000010a0ab824 */ /* 0x000fe200078e0a00 */
[C---:B------:R-:W-:Y:S01]  /*0f60*/  ISETP.GT.U32.AND P1, PT, R0.reuse, R11, PT ;  /* 0x0000000b0000720c */ /* 0x040fe20003f24070 */
[----:B------:R-:W-:Y:S01]  /*0f70*/  IMAD R13, R0, R13, R18 ;  /* 0x0000000d000d7224 */ /* 0x000fe200078e0212 */
[----:B------:R-:W-:Y:S01]  /*0f80*/  IABS R18, R22 ;  /* 0x0000001600127213 */ /* 0x000fe20000000000 */
[----:B------:R-:W-:Y:S01]  /*0f90*/  @!P5 IMAD.IADD R12, R12, 0x1, -R0 ;  /* 0x000000010c0cd824 */ /* 0x000fe200078e0a00 */
[----:B------:R-:W-:Y:S01]  /*0fa0*/  ISETP.GT.U32.AND P3, PT, R0, R10, PT ;  /* 0x0000000a0000720c */ /* 0x000fe20003f64070 */
[----:B------:R-:W-:-:S03]  /*0fb0*/  IMAD.HI.U32 R14, R7, R16, RZ ;  /* 0x00000010070e7227 */ /* 0x000fc600078e00ff */
[----:B------:R-:W-:Y:S01]  /*0fc0*/  ISETP.GT.U32.AND P5, PT, R0, R12, PT ;  /* 0x0000000c0000720c */ /* 0x000fe20003fa4070 */
[----:B------:R-:W-:-:S04]  /*0fd0*/  IMAD.HI.U32 R15, R7, R18, RZ ;  /* 0x00000012070f7227 */ /* 0x000fc800078e00ff */
[----:B------:R-:W-:Y:S02]  /*0fe0*/  IMAD.MOV R15, RZ, RZ, -R15 ;  /* 0x000000ffff0f7224 */ /* 0x000fe400078e0a0f */
[--C-:B------:R-:W-:Y:S02]  /*0ff0*/  @!P1 IMAD.IADD R11, R11, 0x1, -R0.reuse ;  /* 0x000000010b0b9824 */ /* 0x100fe400078e0a00 */
[----:B------:R-:W-:Y:S01]  /*1000*/  @!P3 IMAD.IADD R10, R10, 0x1, -R0 ;  /* 0x000000010a0ab824 */ /* 0x000fe200078e0a00 */
[C---:B------:R-:W-:Y:S01]  /*1010*/  ISETP.GT.U32.AND P3, PT, R0.reuse, R13, PT ;  /* 0x0000000d0000720c */ /* 0x040fe20003f64070 */
[C---:B------:R-:W-:Y:S01]  /*1020*/  IMAD R15, R0.reuse, R15, R18 ;  /* 0x0000000f000f7224 */ /* 0x040fe200078e0212 */
[----:B------:R-:W-:Y:S01]  /*1030*/  ISETP.GT.U32.AND P1, PT, R0, R11, PT ;  /* 0x0000000b0000720c */ /* 0x000fe20003f24070 */
[----:B------:R-:W-:Y:S02]  /*1040*/  @!P5 IMAD.IADD R12, R12, 0x1, -R0 ;  /* 0x000000010c0cd824 */ /* 0x000fe400078e0a00 */
[----:B------:R-:W-:Y:S01]  /*1050*/  IMAD.MOV R17, RZ, RZ, -R14 ;  /* 0x000000ffff117224 */ /* 0x000fe200078e0a0e */
[----:B------:R-:W-:Y:S01]  /*1060*/  ISETP.GT.U32.AND P5, PT, R0, R15, PT ;  /* 0x0000000f0000720c */ /* 0x000fe20003fa4070 */
[----:B------:R-:W-:-:S02]  /*1070*/  IMAD.MOV.U32 R18, RZ, RZ, R19 ;  /* 0x000000ffff127224 */ /* 0x000fc400078e0013 */
[----:B------:R-:W-:Y:S02]  /*1080*/  IMAD R14, R0, R17, R16 ;  /* 0x00000011000e7224 */ /* 0x000fe400078e0210 */
[----:B------:R-:W-:-:S04]  /*1090*/  IMAD.HI.U32 R16, R7, R18, RZ ;  /* 0x0000001207107227 */ /* 0x000fc800078e00ff */
[----:B------:R-:W-:Y:S02]  /*10a0*/  @!P3 IMAD.IADD R13, R13, 0x1, -R0 ;  /* 0x000000010d0db824 */ /* 0x000fe400078e0a00 */
[----:B------:R-:W-:Y:S01]  /*10b0*/  @!P2 IMAD.MOV R10, RZ, RZ, -R10 ;  /* 0x000000ffff0aa224 */ /* 0x000fe200078e0a0a */
[----:B------:R-:W-:Y:S01]  /*10c0*/  ISETP.GE.AND P2, PT, R21, RZ, PT ;  /* 0x000000ff1500720c */ /* 0x000fe20003f46270 */
[--C-:B------:R-:W-:Y:S01]  /*10d0*/  @!P1 IMAD.IADD R11, R11, 0x1, -R0.reuse ;  /* 0x000000010b0b9824 */ /* 0x100fe200078e0a00 */
[C---:B------:R-:W-:Y:S01]  /*10e0*/  ISETP.GT.U32.AND P1, PT, R0.reuse, R14, PT ;  /* 0x0000000e0000720c */ /* 0x040fe20003f24070 */
[----:B------:R-:W-:Y:S01]  /*10f0*/  @!P5 IMAD.IADD R15, R15, 0x1, -R0 ;  /* 0x000000010f0fd824 */ /* 0x000fe200078e0a00 */
[----:B------:R-:W-:Y:S01]  /*1100*/  IABS R21, R25 ;  /* 0x0000001900157213 */ /* 0x000fe20000000000 */
[----:B------:R-:W-:Y:S01]  /*1110*/  IMAD.MOV R19, RZ, RZ, -R16 ;  /* 0x000000ffff137224 */ /* 0x000fe200078e0a10 */
[C---:B------:R-:W-:Y:S01]  /*1120*/  ISETP.GT.U32.AND P3, PT, R0.reuse, R13, PT ;  /* 0x0000000d0000720c */ /* 0x040fe20003f64070 */
[----:B------:R-:W-:Y:S01]  /*1130*/  IMAD.HI.U32 R17, R7, R20, RZ ;  /* 0x0000001407117227 */ /* 0x000fe200078e00ff */
[----:B------:R-:W-:-:S03]  /*1140*/  ISETP.GT.U32.AND P5, PT, R0, R15, PT ;  /* 0x0000000f0000720c */ /* 0x000fc60003fa4070 */
[----:B------:R-:W-:Y:S02]  /*1150*/  IMAD R16, R0, R19, R18 ;  /* 0x0000001300107224 */ /* 0x000fe400078e0212 */
[----:B------:R-:W-:-:S04]  /*1160*/  IMAD.HI.U32 R18, R7, R21, RZ ;  /* 0x0000001507127227 */ /* 0x000fc800078e00ff */
[----:B------:R-:W-:Y:S02]  /*1170*/  IMAD.MOV R17, RZ, RZ, -R17 ;  /* 0x000000ffff117224 */ /* 0x000fe400078e0a11 */
[----:B------:R-:W-:Y:S02]  /*1180*/  IMAD.MOV R18, RZ, RZ, -R18 ;  /* 0x000000ffff127224 */ /* 0x000fe400078e0a12 */
[----:B------:R-:W-:Y:S01]  /*1190*/  @!P1 IMAD.IADD R14, R14, 0x1, -R0 ;  /* 0x000000010e0e9824 */ /* 0x000fe200078e0a00 */
[----:B------:R-:W-:Y:S01]  /*11a0*/  ISETP.GE.AND P1, PT, R22, RZ, PT ;  /* 0x000000ff1600720c */ /* 0x000fe20003f26270 */
[C---:B------:R-:W-:Y:S01]  /*11b0*/  IMAD R17, R0.reuse, R17, R20 ;  /* 0x0000001100117224 */ /* 0x040fe200078e0214 */
[----:B------:R-:W-:Y:S01]  /*11c0*/  IABS R22, R27 ;  /* 0x0000001b00167213 */ /* 0x000fe20000000000 */
[--C-:B------:R-:W-:Y:S01]  /*11d0*/  @!P3 IMAD.IADD R13, R13, 0x1, -R0.reuse ;  /* 0x000000010d0db824 */ /* 0x100fe200078e0a00 */
[C---:B------:R-:W-:Y:S01]  /*11e0*/  ISETP.GT.U32.AND P3, PT, R0.reuse, R16, PT ;  /* 0x000000100000720c */ /* 0x040fe20003f64070 */
[C---:B------:R-:W-:Y:S01]  /*11f0*/  IMAD R18, R0.reuse, R18, R21 ;  /* 0x0000001200127224 */ /* 0x040fe200078e0215 */
[----:B------:R-:W-:Y:S01]  /*1200*/  IABS R21, R26 ;  /* 0x0000001a00157213 */ /* 0x000fe20000000000 */
[----:B------:R-:W-:Y:S01]  /*1210*/  @!P4 IMAD.MOV R11, RZ, RZ, -R11 ;  /* 0x000000ffff0bc224 */ /* 0x000fe200078e0a0b */
[C---:B------:R-:W-:Y:S01]  /*1220*/  ISETP.GT.U32.AND P4, PT, R0.reuse, R14, PT ;  /* 0x0000000e0000720c */ /* 0x040fe20003f84070 */
[----:B------:R-:W-:Y:S01]  /*1230*/  @!P6 IMAD.MOV R13, RZ, RZ, -R13 ;  /* 0x000000ffff0de224 */ /* 0x000fe200078e0a0d */
[C---:B------:R-:W-:Y:S01]  /*1240*/  ISETP.GT.U32.AND P6, PT, R0.reuse, R17, PT ;  /* 0x000000110000720c */ /* 0x040fe20003fc4070 */
[----:B------:R-:W-:Y:S01]  /*1250*/  @!P5 IMAD.IADD R15, R15, 0x1, -R0 ;  /* 0x000000010f0fd824 */ /* 0x000fe200078e0a00 */
[----:B------:R-:W-:Y:S01]  /*1260*/  ISETP.GT.U32.AND P5, PT, R0, R18, PT ;  /* 0x000000120000720c */ /* 0x000fe20003fa4070 */
[----:B------:R-:W-:-:S04]  /*1270*/  IMAD.HI.U32 R19, R7, R21, RZ ;  /* 0x0000001507137227 */ /* 0x000fc800078e00ff */
[--C-:B------:R-:W-:Y:S01]  /*1280*/  @!P3 IMAD.IADD R16, R16, 0x1, -R0.reuse ;  /* 0x000000011010b824 */ /* 0x100fe200078e0a00 */
[----:B------:R-:W-:Y:S01]  /*1290*/  ISETP.GE.AND P3, PT, R25, RZ, PT ;  /* 0x000000ff1900720c */ /* 0x000fe20003f66270 */
[----:B------:R-:W-:Y:S02]  /*12a0*/  IMAD.MOV R19, RZ, RZ, -R19 ;  /* 0x000000ffff137224 */ /* 0x000fe400078e0a13 */
[--C-:B------:R-:W-:Y:S01]  /*12b0*/  @!P4 IMAD.IADD R14, R14, 0x1, -R0.reuse ;  /* 0x000000010e0ec824 */ /* 0x100fe200078e0a00 */
[----:B------:R-:W-:Y:S01]  /*12c0*/  ISETP.GE.AND P4, PT, R24, RZ, PT ;  /* 0x000000ff1800720c */ /* 0x000fe20003f86270 */
[--C-:B------:R-:W-:Y:S01]  /*12d0*/  @!P6 IMAD.IADD R17, R17, 0x1, -R0.reuse ;  /* 0x000000011111e824 */ /* 0x100fe200078e0a00 */
[----:B------:R-:W-:Y:S01]  /*12e0*/  ISETP.GT.U32.AND P6, PT, R0, R16, PT ;  /* 0x000000100000720c */ /* 0x000fe20003fc4070 */
[----:B------:R-:W-:Y:S01]  /*12f0*/  @!P5 IMAD.IADD R18, R18, 0x1, -R0 ;  /* 0x000000011212d824 */ /* 0x000fe200078e0a00 */
[----:B------:R-:W-:Y:S01]  /*1300*/  IABS R24, R29 ;  /* 0x0000001d00187213 */ /* 0x000fe20000000000 */
[----:B------:R-:W-:Y:S01]  /*1310*/  @!P2 IMAD.MOV R14, RZ, RZ, -R14 ;  /* 0x000000ffff0ea224 */ /* 0x000fe200078e0a0e */
[C---:B------:R-:W-:Y:S01]  /*1320*/  ISETP.GT.U32.AND P5, PT, R0.reuse, R17, PT ;  /* 0x000000110000720c */ /* 0x040fe20003fa4070 */
[----:B------:R-:W-:Y:S01]  /*1330*/  IMAD.HI.U32 R20, R7, R22, RZ ;  /* 0x0000001607147227 */ /* 0x000fe200078e00ff */
[----:B------:R-:W-:-:S03]  /*1340*/  ISETP.GT.U32.AND P2, PT, R0, R18, PT ;  /* 0x000000120000720c */ /* 0x000fc60003f44070 */
[----:B------:R-:W-:Y:S02]  /*1350*/  IMAD R19, R0, R19, R21 ;  /* 0x0000001300137224 */ /* 0x000fe400078e0215 */
[----:B------:R-:W-:Y:S02]  /*1360*/  IMAD.MOV R21, RZ, RZ, -R20 ;  /* 0x000000ffff157224 */ /* 0x000fe400078e0a14 */
[----:B------:R-:W-:Y:S01]  /*1370*/  @!P0 IMAD.MOV R12, RZ, RZ, -R12 ;  /* 0x000000ffff0c8224 */ /* 0x000fe200078e0a0c */
[----:B------:R-:W-:Y:S01]  /*1380*/  ISETP.GE.AND P0, PT, R23, RZ, PT ;  /* 0x000000ff1700720c */ /* 0x000fe20003f06270 */
[----:B------:R-:W-:Y:S01]  /*1390*/  @!P6 IMAD.IADD R16, R16, 0x1, -R0 ;  /* 0x000000011010e824 */ /* 0x000fe200078e0a00 */
[----:B------:R-:W-:Y:S01]  /*13a0*/  IABS R23, R28 ;  /* 0x0000001c00177213 */ /* 0x000fe20000000000 */
[C---:B------:R-:W-:Y:S01]  /*13b0*/  IMAD R20, R0.reuse, R21, R22 ;  /* 0x0000001500147224 */ /* 0x040fe200078e0216 */
[----:B------:R-:W-:Y:S01]  /*13c0*/  ISETP.GT.U32.AND P6, PT, R0, R19, PT ;  /* 0x000000130000720c */ /* 0x000fe20003fc4070 */
[----:B------:R-:W-:-:S02]  /*13d0*/  @!P2 IMAD.IADD R18, R18, 0x1, -R0 ;  /* 0x000000011212a824 */ /* 0x000fc400078e0a00 */
[----:B------:R-:W-:Y:S01]  /*13e0*/  IMAD.HI.U32 R21, R7, R23, RZ ;  /* 0x0000001707157227 */ /* 0x000fe200078e00ff */
[----:B------:R-:W-:-:S03]  /*13f0*/  ISETP.GT.U32.AND P2, PT, R0, R20, PT ;  /* 0x000000140000720c */ /* 0x000fc60003f44070 */
[----:B------:R-:W-:Y:S02]  /*1400*/  IMAD.MOV R21, RZ, RZ, -R21 ;  /* 0x000000ffff157224 */ /* 0x000fe400078e0a15 */
[----:B------:R-:W-:-:S04]  /*1410*/  IMAD.HI.U32 R22, R7, R24, RZ ;  /* 0x0000001807167227 */ /* 0x000fc800078e00ff */
[----:B------:R-:W-:Y:S01]  /*1420*/  @!P6 IMAD.IADD R19, R19, 0x1, -R0 ;  /* 0x000000011313e824 */ /* 0x000fe200078e0a00 */
[----:B------:R-:W-:Y:S01]  /*1430*/  ISETP.GE.AND P6, PT, R27, RZ, PT ;  /* 0x000000ff1b00720c */ /* 0x000fe20003fc6270 */
[----:B------:R-:W-:Y:S01]  /*1440*/  IMAD R21, R0, R21, R23 ;  /* 0x0000001500157224 */ /* 0x000fe200078e0217 */
[----:B------:R-:W-:Y:S01]  /*1450*/  IABS R23, R30 ;  /* 0x0000001e00177213 */ /* 0x000fe20000000000 */
[----:B------:R-:W-:Y:S02]  /*1460*/  IMAD.MOV R25, RZ, RZ, -R22 ;  /* 0x000000ffff197224 */ /* 0x000fe400078e0a16 */
[----:B------:R-:W-:Y:S02]  /*1470*/  @!P2 IMAD.IADD R20, R20, 0x1, -R0 ;  /* 0x000000011414a824 */ /* 0x000fe400078e0a00 */
[----:B------:R-:W-:Y:S01]  /*1480*/  @!P1 IMAD.MOV R15, RZ, RZ, -R15 ;  /* 0x000000ffff0f9224 */ /* 0x000fe200078e0a0f */
[C---:B------:R-:W-:Y:S01]  /*1490*/  ISETP.GT.U32.AND P1, PT, R0.reuse, R19, PT ;  /* 0x000000130000720c */ /* 0x040fe20003f24070 */
[C---:B------:R-:W-:Y:S01]  /*14a0*/  IMAD R22, R0.reuse, R25, R24 ;  /* 0x0000001900167224 */ /* 0x040fe200078e0218 */
[----:B------:R-:W-:Y:S01]  /*14b0*/  ISETP.GT.U32.AND P2, PT, R0, R20, PT ;  /* 0x000000140000720c */ /* 0x000fe20003f44070 */
[----:B------:R-:W-:-:S02]  /*14c0*/  IMAD.MOV.U32 R25, RZ, RZ, R23 ;  /* 0x000000ffff197224 */ /* 0x000fc400078e0017 */
[----:B------:R-:W-:Y:S01]  /*14d0*/  @!P5 IMAD.IADD R17, R17, 0x1, -R0 ;  /* 0x000000011111d824 */ /* 0x000fe200078e0a00 */
[----:B------:R-:W-:Y:S01]  /*14e0*/  ISETP.GE.AND P5, PT, R26, RZ, PT ;  /* 0x000000ff1a00720c */ /* 0x000fe20003fa6270 */
[----:B------:R-:W-:Y:S01]  /*14f0*/  IMAD.HI.U32 R23, R7, R25, RZ ;  /* 0x0000001907177227 */ /* 0x000fe200078e00ff */
[----:B------:R-:W-:-:S03]  /*1500*/  IABS R26, R31 ;  /* 0x0000001f001a7213 */ /* 0x000fc60000000000 */
[----:B------:R-:W-:Y:S01]  /*1510*/  @!P4 IMAD.MOV R17, RZ, RZ, -R17 ;  /* 0x000000ffff11c224 */ /* 0x000fe200078e0a11 */
[----:B------:R-:W-:Y:S01]  /*1520*/  ISETP.GT.U32.AND P4, PT, R0, R22, PT ;  /* 0x000000160000720c */ /* 0x000fe20003f84070 */
[----:B------:R-:W-:-:S04]  /*1530*/  IMAD.HI.U32 R24, R7, R26, RZ ;  /* 0x0000001a07187227 */ /* 0x000fc800078e00ff */
[----:B------:R-:W-:Y:S02]  /*1540*/  IMAD.MOV R23, RZ, RZ, -R23 ;  /* 0x000000ffff177224 */ /* 0x000fe400078e0a17 */
[----:B------:R-:W-:Y:S01]  /*1550*/  @!P1 IMAD.IADD R19, R19, 0x1, -R0 ;  /* 0x0000000113139824 */ /* 0x000fe200078e0a00 */
[----:B------:R-:W-:Y:S01]  /*1560*/  ISETP.GE.AND P1, PT, R29, RZ, PT ;  /* 0x000000ff1d00720c */ /* 0x000fe20003f26270 */
[----:B------:R-:W-:Y:S02]  /*1570*/  IMAD.MOV R27, RZ, RZ, -R24 ;  /* 0x000000ffff1b7224 */ /* 0x000fe400078e0a18 */
[----:B------:R-:W-:Y:S02]  /*1580*/  IMAD R23, R0, R23, R25 ;  /* 0x0000001700177224 */ /* 0x000fe400078e0219 */
[----:B------:R-:W-:Y:S01]  /*1590*/  @!P2 IMAD.IADD R20, R20, 0x1, -R0 ;  /* 0x000000011414a824 */ /* 0x000fe200078e0a00 */
[----:B------:R-:W-:Y:S01]  /*15a0*/  ISETP.GE.AND P2, PT, R30, RZ, PT ;  /* 0x000000ff1e00720c */ /* 0x000fe20003f46270 */
[C---:B------:R-:W-:Y:S01]  /*15b0*/  IMAD R24, R0.reuse, R27, R26 ;  /* 0x0000001b00187224 */ /* 0x040fe200078e021a */
[----:B------:R-:W-:Y:S01]  /*15c0*/  IABS R30, R34 ;  /* 0x00000022001e7213 */ /* 0x000fe20000000000 */
[----:B------:R-:W-:Y:S01]  /*15d0*/  @!P5 IMAD.MOV R19, RZ, RZ, -R19 ;  /* 0x000000ffff13d224 */ /* 0x000fe200078e0a13 */
[----:B------:R-:W-:Y:S01]  /*15e0*/  ISETP.GT.U32.AND P5, PT, R0, R23, PT ;  /* 0x000000170000720c */ /* 0x000fe20003fa4070 */
[----:B------:R-:W-:-:S02]  /*15f0*/  @!P4 IMAD.IADD R22, R22, 0x1, -R0 ;  /* 0x000000011616c824 */ /* 0x000fc400078e0a00 */
[----:B------:R-:W-:Y:S01]  /*1600*/  @!P6 IMAD.MOV R20, RZ, RZ, -R20 ;  /* 0x000000ffff14e224 */ /* 0x000fe200078e0a14 */
[----:B------:R-:W-:Y:S01]  /*1610*/  ISETP.GT.U32.AND P6, PT, R0, R24, PT ;  /* 0x000000180000720c */ /* 0x000fe20003fc4070 */
[----:B------:R-:W-:Y:S01]  /*1620*/  VIADD R26, R148, 0x2a ;  /* 0x0000002a941a7836 */ /* 0x000fe20000000000 */
[C---:B------:R-:W-:Y:S01]  /*1630*/  ISETP.GT.U32.AND P4, PT, R0.reuse, R22, PT ;  /* 0x000000160000720c */ /* 0x040fe20003f84070 */
[----:B------:R-:W-:Y:S01]  /*1640*/  @!P0 IMAD.MOV R16, RZ, RZ, -R16 ;  /* 0x000000ffff108224 */ /* 0x000fe200078e0a10 */
[----:B------:R-:W-:Y:S01]  /*1650*/  ISETP.GT.U32.AND P0, PT, R0, R21, PT ;  /* 0x000000150000720c */ /* 0x000fe20003f04070 */
[----:B------:R-:W-:Y:S01]  /*1660*/  @!P3 IMAD.MOV R18, RZ, RZ, -R18 ;  /* 0x000000ffff12b224 */ /* 0x000fe200078e0a12 */
[----:B------:R-:W-:Y:S01]  /*1670*/  IABS R27, R26 ;  /* 0x0000001a001b7213 */ /* 0x000fe20000000000 */
[----:B------:R-:W-:Y:S01]  /*1680*/  VIADD R42, R148, 0x21 ;  /* 0x00000021942a7836 */ /* 0x000fe20000000000 */
[----:B------:R-:W-:Y:S01]  /*1690*/  ISETP.GE.AND P3, PT, R28, RZ, PT ;  /* 0x000000ff1c00720c */ /* 0x000fe20003f66270 */
[----:B------:R-:W-:Y:S01]  /*16a0*/  @!P5 IMAD.IADD R23, R23, 0x1, -R0 ;  /* 0x000000011717d824 */ /* 0x000fe200078e0a00 */
[----:B------:R-:W-:Y:S01]  /*16b0*/  IABS R28, R32 ;  /* 0x00000020001c7213 */ /* 0x000fe20000000000 */
[----:B------:R-:W-:-:S03]  /*16c0*/  IMAD.HI.U32 R25, R7, R27, RZ ;  /* 0x0000001b07197227 */ /* 0x000fc600078e00ff */
[----:B------:R-:W-:Y:S01]  /*16d0*/  ISETP.GT.U32.AND P5, PT, R0, R23, PT ;  /* 0x000000170000720c */ /* 0x000fe20003fa4070 */
[--C-:B------:R-:W-:Y:S02]  /*16e0*/  @!P6 IMAD.IADD R24, R24, 0x1, -R0.reuse ;  /* 0x000000011818e824 */ /* 0x100fe400078e0a00 */
[----:B------:R-:W-:Y:S01]  /*16f0*/  @!P4 IMAD.IADD R22, R22, 0x1, -R0 ;  /* 0x000000011616c824 */ /* 0x000fe200078e0a00 */
[----:B------:R-:W-:Y:S01]  /*1700*/  ISETP.GE.AND P4, PT, R26, RZ, PT ;  /* 0x000000ff1a00720c */ /* 0x000fe20003f86270 */
[----:B------:R-:W-:Y:S01]  /*1710*/  IMAD.HI.U32 R26, R7, R28, RZ ;  /* 0x0000001c071a7227 */ /* 0x000fe200078e00ff */
[----:B------:R-:W-:-:S03]  /*1720*/  ISETP.GT.U32.AND P6, PT, R0, R24, PT ;  /* 0x000000180000720c */ /* 0x000fc60003fc4070 */
[----:B------:R-:W-:Y:S02]  /*1730*/  IMAD.MOV R25, RZ, RZ, -R25 ;  /* 0x000000ffff197224 */ /* 0x000fe400078e0a19 */
[----:B------:R-:W-:Y:S02]  /*1740*/  @!P0 IMAD.IADD R21, R21, 0x1, -R0 ;  /* 0x0000000115158824 */ /* 0x000fe400078e0a00 */
[----:B------:R-:W-:Y:S02]  /*1750*/  IMAD.MOV R29, RZ, RZ, -R26 ;  /* 0x000000ffff1d7224 */ /* 0x000fe400078e0a1a */
[C---:B------:R-:W-:Y:S01]  /*1760*/  IMAD R25, R0.reuse, R25, R27 ;  /* 0x0000001900197224 */ /* 0x040fe200078e021b */
[C---:B------:R-:W-:Y:S01]  /*1770*/  ISETP.GT.U32.AND P0, PT, R0.reuse, R21, PT ;  /* 0x000000150000720c */ /* 0x040fe20003f04070 */
[C---:B------:R-:W-:Y:S02]  /*1780*/  IMAD R26, R0.reuse, R29, R28 ;  /* 0x0000001d001a7224 */ /* 0x040fe400078e021c */
[--C-:B------:R-:W-:Y:S01]  /*1790*/  @!P5 IMAD.IADD R23, R23, 0x1, -R0.reuse ;  /* 0x000000011717d824 */ /* 0x100fe200078e0a00 */
[----:B------:R-:W-:Y:S01]  /*17a0*/  ISETP.GT.U32.AND P5, PT, R0, R25, PT ;  /* 0x000000190000720c */ /* 0x000fe20003fa4070 */
[----:B------:R-:W-:Y:S01]  /*17b0*/  @!P6 IMAD.IADD R24, R24, 0x1, -R0 ;  /* 0x000000011818e824 */ /* 0x000fe200078e0a00 */
[----:B------:R-:W-:Y:S01]  /*17c0*/  ISETP.GT.U32.AND P6, PT, R0, R26, PT ;  /* 0x0000001a0000720c */ /* 0x000fe20003fc4070 */
[----:B------:R-:W-:-:S04]  /*17d0*/  IMAD.HI.U32 R27, R7, R30, RZ ;  /* 0x0000001e071b7227 */ /* 0x000fc800078e00ff */
[----:B------:R-:W-:Y:S02]  /*17e0*/  IMAD.MOV R27, RZ, RZ, -R27 ;  /* 0x000000ffff1b7224 */ /* 0x000fe400078e0a1b */
[----:B------:R-:W-:Y:S01]  /*17f0*/  @!P0 IMAD.IADD R21, R21, 0x1, -R0 ;  /* 0x0000000115158824 */ /* 0x000fe200078e0a00 */
[----:B------:R-:W-:Y:S01]  /*1800*/  ISETP.GE.AND P0, PT, R31, RZ, PT ;  /* 0x000000ff1f00720c */ /* 0x000fe20003f06270 */
[----:B------:R-:W-:Y:S01]  /*1810*/  IMAD R27, R0, R27, R30 ;  /* 0x0000001b001b7224 */ /* 0x000fe200078e021e */
[----:B------:R-:W-:Y:S01]  /*1820*/  IABS R31, R35 ;  /* 0x00000023001f7213 */ /* 0x000fe20000000000 */
[--C-:B------:R-:W-:Y:S01]  /*1830*/  @!P5 IMAD.IADD R25, R25, 0x1, -R0.reuse ;  /* 0x000000011919d824 */ /* 0x100fe200078e0a00 */
[----:B------:R-:W-:Y:S01]  /*1840*/  IABS R30, R39 ;  /* 0x00000027001e7213 */ /* 0x000fe20000000000 */
[----:B------:R-:W-:Y:S01]  /*1850*/  @!P3 IMAD.MOV R21, RZ, RZ, -R21 ;  /* 0x000000ffff15b224 */ /* 0x000fe200078e0a15 */
[----:B------:R-:W-:Y:S01]  /*1860*/  ISETP.GE.AND P3, PT, R32, RZ, PT ;  /* 0x000000ff2000720c */ /* 0x000fe20003f66270 */
[----:B------:R-:W-:Y:S01]  /*1870*/  @!P6 IMAD.IADD R26, R26, 0x1, -R0 ;  /* 0x000000011a1ae824 */ /* 0x000fe200078e0a00 */
[----:B------:R-:W-:Y:S01]  /*1880*/  IABS R32, R36 ;  /* 0x0000002400207213 */ /* 0x000fe20000000000 */
[----:B------:R-:W-:Y:S01]  /*1890*/  IMAD.HI.U32 R28, R7, R31, RZ ;  /* 0x0000001f071c7227 */ /* 0x000fe200078e00ff */
[----:B------:R-:W-:-:S02]  /*18a0*/  ISETP.GT.U32.AND P6, PT, R0, R25, PT ;  /* 0x000000190000720c */ /* 0x000fc40003fc4070 */
[----:B------:R-:W-:Y:S01]  /*18b0*/  ISETP.GT.U32.AND P5, PT, R0, R27, PT ;  /* 0x0000001b0000720c */ /* 0x000fe20003fa4070 */
[----:B------:R-:W-:-:S04]  /*18c0*/  IMAD.HI.U32 R29, R7, R32, RZ ;  /* 0x00000020071d7227 */ /* 0x000fc800078e00ff */
[----:B------:R-:W-:Y:S02]  /*18d0*/  IMAD.MOV R28, RZ, RZ, -R28 ;  /* 0x000000ffff1c7224 */ /* 0x000fe400078e0a1c */
[----:B------:R-:W-:Y:S02]  /*18e0*/  IMAD.MOV R29, RZ, RZ, -R29 ;  /* 0x000000ffff1d7224 */ /* 0x000fe400078e0a1d */
[C---:B------:R-:W-:Y:S02]  /*18f0*/  IMAD R28, R0.reuse, R28, R31 ;  /* 0x0000001c001c7224 */ /* 0x040fe400078e021f */
[C---:B------:R-:W-:Y:S02]  /*1900*/  IMAD R29, R0.reuse, R29, R32 ;  /* 0x0000001d001d7224 */ /* 0x040fe400078e0220 */
[----:B------:R-:W-:Y:S01]  /*1910*/  @!P6 IMAD.IADD R25, R25, 0x1, -R0 ;  /* 0x000000011919e824 */ /* 0x000fe200078e0a00 */
[----:B------:R-:W-:Y:S01]  /*1920*/  ISETP.GT.U32.AND P6, PT, R0, R28, PT ;  /* 0x0000001c0000720c */ /* 0x000fe20003fc4070 */
[----:B------:R-:W-:-:S02]  /*1930*/  IMAD.MOV.U32 R32, RZ, RZ, R30 ;  /* 0x000000ffff207224 */ /* 0x000fc400078e001e */
[----:B------:R-:W-:-:S04]  /*1940*/  IMAD.HI.U32 R30, R7, R33, RZ ;  /* 0x00000021071e7227 */ /* 0x000fc800078e00ff */
[----:B------:R-:W-:Y:S02]  /*1950*/  IMAD.MOV R30, RZ, RZ, -R30 ;  /* 0x000000ffff1e7224 */ /* 0x000fe400078e0a1e */
[----:B------:R-:W-:Y:S01]  /*1960*/  @!P4 IMAD.MOV R25, RZ, RZ, -R25 ;  /* 0x000000ffff19c224 */ /* 0x000fe200078e0a19 */
[C---:B------:R-:W-:Y:S01]  /*1970*/  ISETP.GT.U32.AND P4, PT, R0.reuse, R29, PT ;  /* 0x0000001d0000720c */ /* 0x040fe20003f84070 */
[----:B------:R-:W-:Y:S01]  /*1980*/  IMAD R30, R0, R30, R33 ;  /* 0x0000001e001e7224 */ /* 0x000fe200078e0221 */
[----:B------:R-:W-:Y:S01]  /*1990*/  IABS R33, R40 ;  /* 0x0000002800217213 */ /* 0x000fe20000000000 */
[----:B------:R-:W-:Y:S02]  /*19a0*/  @!P6 IMAD.IADD R28, R28, 0x1, -R0 ;  /* 0x000000011c1ce824 */ /* 0x000fe400078e0a00 */
[----:B------:R-:W-:Y:S01]  /*19b0*/  IMAD.HI.U32 R31, R7, R32, RZ ;  /* 0x00000020071f7227 */ /* 0x000fe200078e00ff */
[----:B------:R-:W-:-:S03]  /*19c0*/  ISETP.GT.U32.AND P6, PT, R0, R30, PT ;  /* 0x0000001e0000720c */ /* 0x000fc60003fc4070 */
[----:B------:R-:W-:Y:S02]  /*19d0*/  IMAD.MOV R31, RZ, RZ, -R31 ;  /* 0x000000ffff1f7224 */ /* 0x000fe400078e0a1f */
[--C-:B------:R-:W-:Y:S01]  /*19e0*/  @!P5 IMAD.IADD R27, R27, 0x1, -R0.reuse ;  /* 0x000000011b1bd824 */ /* 0x100fe200078e0a00 */
[C---:B------:R-:W-:Y:S01]  /*19f0*/  ISETP.GT.U32.AND P5, PT, R0.reuse, R26, PT ;  /* 0x0000001a0000720c */ /* 0x040fe20003fa4070 */
[----:B------:R-:W-:Y:S01]  /*1a00*/  @!P4 IMAD.IADD R29, R29, 0x1, -R0 ;  /* 0x000000011d1dc824 */ /* 0x000fe200078e0a00 */
[C---:B------:R-:W-:Y:S01]  /*1a10*/  ISETP.GT.U32.AND P4, PT, R0.reuse, R28, PT ;  /* 0x0000001c0000720c */ /* 0x040fe20003f84070 */
[----:B------:R-:W-:Y:S02]  /*1a20*/  IMAD R31, R0, R31, R32 ;  /* 0x0000001f001f7224 */ /* 0x000fe400078e0220 */
[----:B------:R-:W-:-:S04]  /*1a30*/  IMAD.HI.U32 R32, R7, R33, RZ ;  /* 0x0000002107207227 */ /* 0x000fc800078e00ff */
[----:B------:R-:W-:Y:S02]  /*1a40*/  @!P6 IMAD.IADD R30, R30, 0x1, -R0 ;  /* 0x000000011e1ee824 */ /* 0x000fe400078e0a00 */
[----:B------:R-:W-:Y:S01]  /*1a50*/  @!P2 IMAD.MOV R23, RZ, RZ, -R23 ;  /* 0x000000ffff17a224 */ /* 0x000fe200078e0a17 */
[C---:B------:R-:W-:Y:S01]  /*1a60*/  ISETP.GT.U32.AND P2, PT, R0.reuse, R27, PT ;  /* 0x0000001b0000720c */ /* 0x040fe20003f44070 */
[----:B------:R-:W-:Y:S01]  /*1a70*/  IMAD.MOV R32, RZ, RZ, -R32 ;  /* 0x000000ffff207224 */ /* 0x000fe200078e0a20 */
[----:B------:R-:W-:Y:S01]  /*1a80*/  ISETP.GT.U32.AND P6, PT, R0, R30, PT ;  /* 0x0000001e0000720c */ /* 0x000fe20003fc4070 */
[--C-:B------:R-:W-:Y:S01]  /*1a90*/  @!P4 IMAD.IADD R28, R28, 0x1, -R0.reuse ;  /* 0x000000011c1cc824 */ /* 0x100fe200078e0a00 */
[C---:B------:R-:W-:Y:S01]  /*1aa0*/  ISETP.GT.U32.AND P4, PT, R0.reuse, R31, PT ;  /* 0x0000001f0000720c */ /* 0x040fe20003f84070 */
[----:B------:R-:W-:Y:S02]  /*1ab0*/  IMAD R32, R0, R32, R33 ;  /* 0x0000002000207224 */ /* 0x000fe400078e0221 */
[----:B------:R-:W-:Y:S01]  /*1ac0*/  @!P5 IMAD.IADD R26, R26, 0x1, -R0 ;  /* 0x000000011a1ad824 */ /* 0x000fe200078e0a00 */
[----:B------:R-:W-:Y:S01]  /*1ad0*/  ISETP.GE.AND P5, PT, R36, RZ, PT ;  /* 0x000000ff2400720c */ /* 0x000fe20003fa6270 */
[----:B------:R-:W-:Y:S01]  /*1ae0*/  @!P1 IMAD.MOV R22, RZ, RZ, -R22 ;  /* 0x000000ffff169224 */ /* 0x000fe200078e0a16 */
[----:B------:R-:W-:Y:S01]  /*1af0*/  IABS R36, R41 ;  /* 0x0000002900247213 */ /* 0x000fe20000000000 */
[----:B------:R-:W-:Y:S01]  /*1b00*/  @!P3 IMAD.MOV R26, RZ, RZ, -R26 ;  /* 0x000000ffff1ab224 */ /* 0x000fe200078e0a1a */
[----:B------:R-:W-:Y:S01]  /*1b10*/  ISETP.GT.U32.AND P3, PT, R0, R29, PT ;  /* 0x0000001d0000720c */ /* 0x000fe20003f64070 */
[--C-:B------:R-:W-:Y:S01]  /*1b20*/  @!P2 IMAD.IADD R27, R27, 0x1, -R0.reuse ;  /* 0x000000011b1ba824 */ /* 0x100fe200078e0a00 */
[----:B------:R-:W-:Y:S01]  /*1b30*/  ISETP.GE.AND P2, PT, R37, RZ, PT ;  /* 0x000000ff2500720c */ /* 0x000fe20003f46270 */
[----:B------:R-:W-:Y:S01]  /*1b40*/  @!P6 IMAD.IADD R30, R30, 0x1, -R0 ;  /* 0x000000011e1ee824 */ /* 0x000fe200078e0a00 */
[----:B------:R-:W-:Y:S01]  /*1b50*/  ISETP.GT.U32.AND P6, PT, R0, R32, PT ;  /* 0x000000200000720c */ /* 0x000fe20003fc4070 */
[----:B------:R-:W-:Y:S01]  /*1b60*/  @!P0 IMAD.MOV R24, RZ, RZ, -R24 ;  /* 0x000000ffff188224 */ /* 0x000fe200078e0a18 */
[----:B------:R-:W-:Y:S01]  /*1b70*/  IABS R37, R42 ;  /* 0x0000002a00257213 */ /* 0x000fe20000000000 */
[----:B------:R-:W-:Y:S01]  /*1b80*/  IMAD.HI.U32 R33, R7, R36, RZ ;  /* 0x0000002407217227 */ /* 0x000fe200078e00ff */
[----:B------:R-:W-:-:S02]  /*1b90*/  ISETP.GE.AND P1, PT, R34, RZ, PT ;  /* 0x000000ff2200720c */ /* 0x000fc40003f26270 */
[----:B------:R-:W-:Y:S01]  /*1ba0*/  ISETP.GE.AND P0, PT, R35, RZ, PT ;  /* 0x000000ff2300720c */ /* 0x000fe20003f06270 */
[----:B------:R-:W-:Y:S01]  /*1bb0*/  @!P4 IMAD.IADD R31, R31, 0x1, -R0 ;  /* 0x000000011f1fc824 */ /* 0x000fe200078e0a00 */
[----:B------:R-:W-:Y:S01]  /*1bc0*/  ISETP.GE.AND P4, PT, R40, RZ, PT ;  /* 0x000000ff2800720c */ /* 0x000fe20003f86270 */
[----:B------:R-:W-:-:S04]  /*1bd0*/  IMAD.HI.U32 R34, R7, R37, RZ ;  /* 0x0000002507227227 */ /* 0x000fc800078e00ff */
[----:B------:R-:W-:-:S04]  /*1be0*/  IMAD.HI.U32 R35, R7, R38, RZ ;  /* 0x0000002607237227 */ /* 0x000fc800078e00ff */
[----:B------:R-:W-:Y:S02]  /*1bf0*/  IMAD.MOV R33, RZ, RZ, -R33 ;  /* 0x000000ffff217224 */ /* 0x000fe400078e0a21 */
[----:B------:R-:W-:Y:S01]  /*1c00*/  @!P6 IMAD.IADD R32, R32, 0x1, -R0 ;  /* 0x000000012020e824 */ /* 0x000fe200078e0a00 */
[C---:B------:R-:W-:Y:S01]  /*1c10*/  ISETP.GT.U32.AND P6, PT, R0.reuse, R31, PT ;  /* 0x0000001f0000720c */ /* 0x040fe20003fc4070 */
[----:B------:R-:W-:Y:S02]  /*1c20*/  IMAD.MOV R34, RZ, RZ, -R34 ;  /* 0x000000ffff227224 */ /* 0x000fe400078e0a22 */
[----:B------:R-:W-:Y:S02]  /*1c30*/  IMAD.MOV R35, RZ, RZ, -R35 ;  /* 0x000000ffff237224 */ /* 0x000fe400078e0a23 */
[C---:B------:R-:W-:Y:S02]  /*1c40*/  IMAD R33, R0.reuse, R33, R36 ;  /* 0x0000002100217224 */ /* 0x040fe400078e0224 */
[----:B------:R-:W-:Y:S01]  /*1c50*/  @!P3 IMAD.IADD R29, R29, 0x1, -R0 ;  /* 0x000000011d1db824 */ /* 0x000fe200078e0a00 */
[----:B------:R-:W-:Y:S01]  /*1c60*/  ISETP.GE.AND P3, PT, R39, RZ, PT ;  /* 0x000000ff2700720c */ /* 0x000fe20003f66270 */
[----:B------:R-:W-:-:S02]  /*1c70*/  IMAD R34, R0, R34, R37 ;  /* 0x0000002200227224 */ /* 0x000fc400078e0225 */
[C---:B------:R-:W-:Y:S01]  /*1c80*/  IMAD R35, R0.reuse, R35, R38 ;  /* 0x0000002300237224 */ /* 0x040fe200078e0226 */
[----:B------:R-:W-:Y:S01]  /*1c90*/  IABS R38, R45 ;  /* 0x0000002d00267213 */ /* 0x000fe20000000000 */
[----:B------:R-:W-:Y:S01]  /*1ca0*/  @!P1 IMAD.MOV R27, RZ, RZ, -R27 ;  /* 0x000000ffff1b9224 */ /* 0x000fe200078e0a1b */
[C---:B------:R-:W-:Y:S01]  /*1cb0*/  ISETP.GT.U32.AND P1, PT, R0.reuse, R33, PT ;  /* 0x000000210000720c */ /* 0x040fe20003f24070 */
[----:B------:R-:W-:Y:S01]  /*1cc0*/  @!P0 IMAD.MOV R28, RZ, RZ, -R28 ;  /* 0x000000ffff1c8224 */ /* 0x000fe200078e0a1c */
[C---:B------:R-:W-:Y:S01]  /*1cd0*/  ISETP.GT.U32.AND P0, PT, R0.reuse, R32, PT ;  /* 0x000000200000720c */ /* 0x040fe20003f04070 */
[----:B------:R-:W-:Y:S01]  /*1ce0*/  @!P5 IMAD.MOV R29, RZ, RZ, -R29 ;  /* 0x000000ffff1dd224 */ /* 0x000fe200078e0a1d */
[----:B------:R-:W-:Y:S01]  /*1cf0*/  ISETP.GT.U32.AND P5, PT, R0, R34, PT ;  /* 0x000000220000720c */ /* 0x000fe20003fa4070 */
[----:B------:R-:W-:-:S04]  /*1d00*/  IMAD.HI.U32 R36, R7, R38, RZ ;  /* 0x0000002607247227 */ /* 0x000fc800078e00ff */
[----:B------:R-:W-:Y:S01]  /*1d10*/  @!P6 IMAD.IADD R31, R31, 0x1, -R0 ;  /* 0x000000011f1fe824 */ /* 0x000fe200078e0a00 */
[----:B------:R-:W-:Y:S01]  /*1d20*/  ISETP.GT.U32.AND P6, PT, R0, R35, PT ;  /* 0x000000230000720c */ /* 0x000fe20003fc4070 */
[----:B------:R-:W-:Y:S02]  /*1d30*/  IMAD.MOV R39, RZ, RZ, -R36 ;  /* 0x000000ffff277224 */ /* 0x000fe400078e0a24 */
[----:B------:R-:W-:Y:S02]  /*1d40*/  VIADD R46, R148, 0x1e ;  /* 0x0000001e942e7836 */ /* 0x000fe40000000000 */
[--C-:B------:R-:W-:Y:S01]  /*1d50*/  @!P0 IMAD.IADD R32, R32, 0x1, -R0.reuse ;  /* 0x0000000120208824 */ /* 0x100fe200078e0a00 */
[----:B------:R-:W-:Y:S01]  /*1d60*/  ISETP.GE.AND P0, PT, R42, RZ, PT ;  /* 0x000000ff2a00720c */ /* 0x000fe20003f06270 */
[----:B------:R-:W-:Y:S01]  /*1d70*/  @!P1 IMAD.IADD R33, R33, 0x1, -R0 ;  /* 0x0000000121219824 */ /* 0x000fe200078e0a00 */
[----:B------:R-:W-:Y:S01]  /*1d80*/  IABS R40, R46 ;  /* 0x0000002e00287213 */ /* 0x000fe20000000000 */
[----:B------:R-:W-:Y:S01]  /*1d90*/  IMAD R36, R0, R39, R38 ;  /* 0x0000002700247224 */ /* 0x000fe200078e0226 */
[----:B------:R-:W-:Y:S01]  /*1da0*/  ISETP.GE.AND P1, PT, R44, RZ, PT ;  /* 0x000000ff2c00720c */ /* 0x000fe20003f26270 */
[----:B------:R-:W-:Y:S01]  /*1db0*/  @!P5 IMAD.IADD R34, R34, 0x1, -R0 ;  /* 0x000000012222d824 */ /* 0x000fe200078e0a00 */
[C---:B------:R-:W-:Y:S01]  /*1dc0*/  ISETP.GT.U32.AND P5, PT, R0.reuse, R33, PT ;  /* 0x000000210000720c */ /* 0x040fe20003fa4070 */
[----:B------:R-:W-:Y:S01]  /*1dd0*/  @!P4 IMAD.MOV R32, RZ, RZ, -R32 ;  /* 0x000000ffff20c224 */ /* 0x000fe200078e0a20 */
[C---:B------:R-:W-:Y:S01]  /*1de0*/  ISETP.GT.U32.AND P4, PT, R0.reuse, R36, PT ;  /* 0x000000240000720c */ /* 0x040fe20003f84070 */
[----:B------:R-:W-:Y:S01]  /*1df0*/  @!P6 IMAD.IADD R35, R35, 0x1, -R0 ;  /* 0x000000012323e824 */ /* 0x000fe200078e0a00 */
[----:B------:R-:W-:Y:S01]  /*1e00*/  ISETP.GT.U32.AND P6, PT, R0, R34, PT ;  /* 0x000000220000720c */ /* 0x000fe20003fc4070 */
[----:B------:R-:W-:Y:S01]  /*1e10*/  @!P2 IMAD.MOV R30, RZ, RZ, -R30 ;  /* 0x000000ffff1ea224 */ /* 0x000fe200078e0a1e */
[----:B------:R-:W-:Y:S01]  /*1e20*/  ISETP.GE.AND P2, PT, R41, RZ, PT ;  /* 0x000000ff2900720c */ /* 0x000fe20003f46270 */
[----:B------:R-:W-:-:S04]  /*1e30*/  IMAD.HI.U32 R37, R7, R40, RZ ;  /* 0x0000002807257227 */ /* 0x000fc800078e00ff */
[----:B------:R-:W-:Y:S02]  /*1e40*/  IMAD.MOV R37, RZ, RZ, -R37 ;  /* 0x000000ffff257224 */ /* 0x000fe400078e0a25 */
[----:B------:R-:W-:Y:S02]  /*1e50*/  VIADD R47, R148, 0x1c ;  /* 0x0000001c942f7836 */ /* 0x000fe40000000000 */
[----:B------:R-:W-:Y:S02]  /*1e60*/  IMAD R37, R0, R37, R40 ;  /* 0x0000002500257224 */ /* 0x000fe400078e0228 */
[--C-:B------:R-:W-:Y:S01]  /*1e70*/  @!P5 IMAD.IADD R33, R33, 0x1, -R0.reuse ;  /* 0x000000012121d824 */ /* 0x100fe200078e0a00 */
[----:B------:R-:W-:Y:S01]  /*1e80*/  IABS R42, R47 ;  /* 0x0000002f002a7213 */ /* 0x000fe20000000000 */
[--C-:B------:R-:W-:Y:S01]  /*1e90*/  @!P4 IMAD.IADD R36, R36, 0x1, -R0.reuse ;  /* 0x000000012424c824 */ /* 0x100fe200078e0a00 */
[----:B------:R-:W-:Y:S01]  /*1ea0*/  ISETP.GE.AND P5, PT, R45, RZ, PT ;  /* 0x000000ff2d00720c */ /* 0x000fe20003fa6270 */
[----:B------:R-:W-:Y:S01]  /*1eb0*/  @!P6 IMAD.IADD R34, R34, 0x1, -R0 ;  /* 0x000000012222e824 */ /* 0x000fe200078e0a00 */
[----:B------:R-:W-:Y:S01]  /*1ec0*/  ISETP.GT.U32.AND P6, PT, R0, R37, PT ;  /* 0x000000250000720c */ /* 0x000fe20003fc4070 */
[----:B------:R-:W-:-:S02]  /*1ed0*/  VIADD R41, R148, 0x1d ;  /* 0x0000001d94297836 */ /* 0x000fc40000000000 */
[----:B------:R-:W-:Y:S01]  /*1ee0*/  @!P2 IMAD.MOV R33, RZ, RZ, -R33 ;  /* 0x000000ffff21a224 */ /* 0x000fe200078e0a21 */
[----:B------:R-:W-:Y:S01]  /*1ef0*/  ISETP.GT.U32.AND P2, PT, R0, R36, PT ;  /* 0x000000240000720c */ /* 0x000fe20003f44070 */
[----:B------:R-:W-:Y:S01]  /*1f00*/  IMAD.HI.U32 R39, R7, R42, RZ ;  /* 0x0000002a07277227 */ /* 0x000fe200078e00ff */
[----:B------:R-:W-:Y:S02]  /*1f10*/  IABS R40, R41 ;  /* 0x0000002900287213 */ /* 0x000fe40000000000 */
[----:B------:R-:W-:Y:S01]  /*1f20*/  ISETP.GE.AND P4, PT, R41, RZ, PT ;  /* 0x000000ff2900720c */ /* 0x000fe20003f86270 */
[----:B------:R-:W-:Y:S02]  /*1f30*/  IMAD.MOV R39, RZ, RZ, -R39 ;  /* 0x000000ffff277224 */ /* 0x000fe400078e0a27 */
[----:B------:R-:W-:Y:S02]  /*1f40*/  VIADD R45, R148, 0x1b ;  /* 0x0000001b942d7836 */ /* 0x000fe40000000000 */
[----:B------:R-:W-:Y:S01]  /*1f50*/  @!P3 IMAD.MOV R31, RZ, RZ, -R31 ;  /* 0x000000ffff1fb224 */ /* 0x000fe200078e0a1f */
[----:B------:R-:W-:Y:S01]  /*1f60*/  ISETP.GT.U32.AND P3, PT, R0, R35, PT ;  /* 0x000000230000720c */ /* 0x000fe20003f64070 */
[----:B------:R-:W-:Y:S01]  /*1f70*/  IMAD.HI.U32 R38, R7, R40, RZ ;  /* 0x0000002807267227 */ /* 0x000fe200078e00ff */
[----:B------:R-:W-:-:S03]  /*1f80*/  IABS R44, R45 ;  /* 0x0000002d002c7213 */ /* 0x000fc60000000000 */
[----:B------:R-:W-:Y:S02]  /*1f90*/  IMAD R39, R0, R39, R42 ;  /* 0x0000002700277224 */ /* 0x000fe400078e022a */
[----:B------:R-:W-:Y:S02]  /*1fa0*/  @!P6 IMAD.IADD R37, R37, 0x1, -R0 ;  /* 0x000000012525e824 */ /* 0x000fe400078e0a00 */
[----:B------:R-:W-:Y:S02]  /*1fb0*/  IMAD.MOV R41, RZ, RZ, -R38 ;  /* 0x000000ffff297224 */ /* 0x000fe400078e0a26 */
[----:B------:R-:W-:Y:S01]  /*1fc0*/  @!P2 IMAD.IADD R36, R36, 0x1, -R0 ;  /* 0x000000012424a824 */ /* 0x000fe200078e0a00 */
[C---:B------:R-:W-:Y:S01]  /*1fd0*/  ISETP.GT.U32.AND P2, PT, R0.reuse, R39, PT ;  /* 0x000000270000720c */ /* 0x040fe20003f44070 */
[C---:B------:R-:W-:Y:S01]  /*1fe0*/  IMAD R38, R0.reuse, R41, R40 ;  /* 0x0000002900267224 */ /* 0x040fe200078e0228 */
[----:B------:R-:W-:Y:S01]  /*1ff0*/  ISETP.GT.U32.AND P6, PT, R0, R37, PT ;  /* 0x000000250000720c */ /* 0x000fe20003fc4070 */
[----:B------:R-:W-:-:S04]  /*2000*/  IMAD.HI.U32 R40, R7, R44, RZ ;  /* 0x0000002c07287227 */ /* 0x000fc800078e00ff */
[----:B------:R-:W-:Y:S02]  /*2010*/  IMAD.MOV R41, RZ, RZ, -R40 ;  /* 0x000000ffff297224 */ /* 0x000fe400078e0a28 */
[----:B------:R-:W-:Y:S01]  /*2020*/  @!P3 IMAD.IADD R35, R35, 0x1, -R0 ;  /* 0x000000012323b824 */ /* 0x000fe200078e0a00 */
[----:B------:R-:W-:Y:S01]  /*2030*/  ISETP.GE.AND P3, PT, R46, RZ, PT ;  /* 0x000000ff2e00720c */ /* 0x000fe20003f66270 */
[----:B------:R-:W-:Y:S01]  /*2040*/  @!P0 IMAD.MOV R34, RZ, RZ, -R34 ;  /* 0x000000ffff228224 */ /* 0x000fe200078e0a22 */
[C---:B------:R-:W-:Y:S01]  /*2050*/  ISETP.GT.U32.AND P0, PT, R0.reuse, R38, PT ;  /* 0x000000260000720c */ /* 0x040fe20003f04070 */
[----:B------:R-:W-:Y:S02]  /*2060*/  IMAD R40, R0, R41, R44 ;  /* 0x0000002900287224 */ /* 0x000fe400078e022c */
[----:B------:R-:W-:Y:S02]  /*2070*/  VIADD R41, R148, 0x1a ;  /* 0x0000001a94297836 */ /* 0x000fe40000000000 */
[----:B------:R-:W-:-:S02]  /*2080*/  @!P2 IMAD.IADD R39, R39, 0x1, -R0 ;  /* 0x000000012727a824 */ /* 0x000fc400078e0a00 */
[----:B------:R-:W-:Y:S01]  /*2090*/  @!P6 IMAD.IADD R37, R37, 0x1, -R0 ;  /* 0x000000012525e824 */ /* 0x000fe200078e0a00 */
[----:B------:R-:W-:Y:S01]  /*20a0*/  ISETP.GE.AND P6, PT, R45, RZ, PT ;  /* 0x000000ff2d00720c */ /* 0x000fe20003fc6270 */
[----:B------:R-:W-:Y:S01]  /*20b0*/  @!P1 IMAD.MOV R35, RZ, RZ, -R35 ;  /* 0x000000ffff239224 */ /* 0x000fe200078e0a23 */
[----:B------:R-:W-:Y:S01]  /*20c0*/  IABS R45, R41 ;  /* 0x00000029002d7213 */ /* 0x000fe20000000000 */
[----:B------:R-:W-:Y:S01]  /*20d0*/  @!P5 IMAD.MOV R36, RZ, RZ, -R36 ;  /* 0x000000ffff24d224 */ /* 0x000fe200078e0a24 */
[----:B------:R-:W-:Y:S01]  /*20e0*/  ISETP.GT.U32.AND P2, PT, R0, R39, PT ;  /* 0x000000270000720c */ /* 0x000fe20003f44070 */
[----:B------:R-:W-:Y:S01]  /*20f0*/  @!P3 IMAD.MOV R37, RZ, RZ, -R37 ;  /* 0x000000ffff25b224 */ /* 0x000fe200078e0a25 */
[----:B------:R-:W-:Y:S01]  /*2100*/  ISETP.GE.AND P1, PT, R47, RZ, PT ;  /* 0x000000ff2f00720c */ /* 0x000fe20003f26270 */
[----:B------:R-:W-:Y:S01]  /*2110*/  @!P0 IMAD.IADD R38, R38, 0x1, -R0 ;  /* 0x0000000126268824 */ /* 0x000fe200078e0a00 */
[----:B------:R-:W-:Y:S01]  /*2120*/  ISETP.GE.AND P5, PT, R41, RZ, PT ;  /* 0x000000ff2900720c */ /* 0x000fe20003fa6270 */
[----:B------:R-:W-:Y:S01]  /*2130*/  IMAD.HI.U32 R41, R7, R45, RZ ;  /* 0x0000002d07297227 */ /* 0x000fe200078e00ff */
[----:B------:R-:W-:-:S02]  /*2140*/  ISETP.GT.U32.AND P3, PT, R0, R40, PT ;  /* 0x000000280000720c */ /* 0x000fc40003f64070 */
[----:B------:R-:W-:Y:S01]  /*2150*/  ISETP.GT.U32.AND P0, PT, R0, R38, PT ;  /* 0x000000260000720c */ /* 0x000fe20003f04070 */
[----:B------:R-:W-:Y:S02]  /*2160*/  IMAD.MOV R41, RZ, RZ, -R41 ;  /* 0x000000ffff297224 */ /* 0x000fe400078e0a29 */
[C---:B------:R-:W-:Y:S02]  /*2170*/  VIADD R47, R148.reuse, 0x19 ;  /* 0x00000019942f7836 */ /* 0x040fe40000000000 */
[----:B------:R-:W-:Y:S02]  /*2180*/  VIADD R50, R148, 0x18 ;  /* 0x0000001894327836 */ /* 0x000fe40000000000 */
[--C-:B------:R-:W-:Y:S01]  /*2190*/  @!P2 IMAD.IADD R39, R39, 0x1, -R0.reuse ;  /* 0x000000012727a824 */ /* 0x100fe200078e0a00 */
[----:B------:R-:W-:Y:S01]  /*21a0*/  IABS R46, R47 ;  /* 0x0000002f002e7213 */ /* 0x000fe20000000000 */
[----:B------:R-:W-:Y:S01]  /*21b0*/  IMAD R41, R0, R41, R45 ;  /* 0x0000002900297224 */ /* 0x000fe200078e022d */
[----:B------:R-:W-:Y:S01]  /*21c0*/  IABS R48, R50 ;  /* 0x0000003200307213 */ /* 0x000fe20000000000 */
[----:B------:R-:W-:Y:S01]  /*21d0*/  @!P1 IMAD.MOV R39, RZ, RZ, -R39 ;  /* 0x000000ffff279224 */ /* 0x000fe200078e0a27 */
[----:B------:R-:W-:Y:S01]  /*21e0*/  ISETP.GE.AND P2, PT, R50, RZ, PT ;  /* 0x000000ff3200720c */ /* 0x000fe20003f46270 */
[----:B------:R-:W-:Y:S01]  /*21f0*/  @!P3 IMAD.IADD R40, R40, 0x1, -R0 ;  /* 0x000000012828b824 */ /* 0x000fe200078e0a00 */
[----:B------:R-:W-:Y:S01]  /*2200*/  ISETP.GT.U32.AND P1, PT, R0, R41, PT ;  /* 0x000000290000720c */ /* 0x000fe20003f24070 */
[----:B------:R-:W-:-:S03]  /*2210*/  IMAD.HI.U32 R42, R7, R46, RZ ;  /* 0x0000002e072a7227 */ /* 0x000fc600078e00ff */
[----:B------:R-:W-:Y:S01]  /*2220*/  ISETP.GT.U32.AND P3, PT, R0, R40, PT ;  /* 0x000000280000720c */ /* 0x000fe20003f64070 */
[----:B------:R-:W-:-:S04]  /*2230*/  IMAD.HI.U32 R44, R7, R48, RZ ;  /* 0x00000030072c7227 */ /* 0x000fc800078e00ff */
[----:B------:R-:W-:Y:S01]  /*2240*/  @!P0 IMAD.IADD R38, R38, 0x1, -R0 ;  /* 0x0000000126268824 */ /* 0x000fe200078e0a00 */
[----:B------:R-:W-:Y:S01]  /*2250*/  ISETP.GE.AND P0, PT, R47, RZ, PT ;  /* 0x000000ff2f00720c */ /* 0x000fe20003f06270 */
[----:B------:R-:W-:Y:S02]  /*2260*/  IMAD.MOV R47, RZ, RZ, -R42 ;  /* 0x000000ffff2f7224 */ /* 0x000fe400078e0a2a */
[----:B------:R-:W-:Y:S02]  /*2270*/  IMAD.MOV R49, RZ, RZ, -R44 ;  /* 0x000000ffff317224 */ /* 0x000fe400078e0a2c */
[----:B------:R-:W-:Y:S02]  /*2280*/  VIADD R42, R148, 0x17 ;  /* 0x00000017942a7836 */ /* 0x000fe40000000000 */
[C---:B------:R-:W-:Y:S02]  /*2290*/  IMAD R45, R0.reuse, R47, R46 ;  /* 0x0000002f002d7224 */ /* 0x040fe400078e022e */
[----:B------:R-:W-:Y:S01]  /*22a0*/  IMAD R47, R0, R49, R48 ;  /* 0x00000031002f7224 */ /* 0x000fe200078e0230 */
[----:B------:R-:W-:Y:S01]  /*22b0*/  IABS R49, R42 ;  /* 0x0000002a00317213 */ /* 0x000fe20000000000 */
[----:B------:R-:W-:-:S02]  /*22c0*/  @!P1 IMAD.IADD R41, R41, 0x1, -R0 ;  /* 0x0000000129299824 */ /* 0x000fc400078e0a00 */
[----:B------:R-:W-:Y:S01]  /*22d0*/  @!P4 IMAD.MOV R38, RZ, RZ, -R38 ;  /* 0x000000ffff26c224 */ /* 0x000fe200078e0a26 */
[----:B------:R-:W-:Y:S01]  /*22e0*/  ISETP.GE.AND P4, PT, R42, RZ, PT ;  /* 0x000000ff2a00720c */ /* 0x000fe20003f86270 */
[----:B------:R-:W-:Y:S01]  /*22f0*/  @!P3 IMAD.IADD R40, R40, 0x1, -R0 ;  /* 0x000000012828b824 */ /* 0x000fe200078e0a00 */
[C---:B------:R-:W-:Y:S01]  /*2300*/  ISETP.GT.U32.AND P1, PT, R0.reuse, R41, PT ;  /* 0x000000290000720c */ /* 0x040fe20003f24070 */
[----:B------:R-:W-:Y:S01]  /*2310*/  IMAD.HI.U32 R42, R7, R49, RZ ;  /* 0x00000031072a7227 */ /* 0x000fe200078e00ff */
[----:B------:R-:W-:-:S03]  /*2320*/  ISETP.GT.U32.AND P3, PT, R0, R45, PT ;  /* 0x0000002d0000720c */ /* 0x000fc60003f64070 */
[----:B------:R-:W-:Y:S02]  /*2330*/  IMAD.MOV R42, RZ, RZ, -R42 ;  /* 0x000000ffff2a7224 */ /* 0x000fe400078e0a2a */
[----:B------:R-:W-:Y:S01]  /*2340*/  @!P6 IMAD.MOV R40, RZ, RZ, -R40 ;  /* 0x000000ffff28e224 */ /* 0x000fe200078e0a28 */
[C---:B------:R-:W-:Y:S01]  /*2350*/  ISETP.GT.U32.AND P6, PT, R0.reuse, R47, PT ;  /* 0x0000002f0000720c */ /* 0x040fe20003fc4070 */
[----:B------:R-:W-:Y:S02]  /*2360*/  IMAD R49, R0, R42, R49 ;  /* 0x0000002a00317224 */ /* 0x000fe400078e0231 */
[C---:B------:R-:W-:Y:S02]  /*2370*/  VIADD R48, R148.reuse, 0x16 ;  /* 0x0000001694307836 */ /* 0x040fe40000000000 */
[----:B------:R-:W-:Y:S02]  /*2380*/  VIADD R50, R148, 0x15 ;  /* 0x0000001594327836 */ /* 0x000fe40000000000 */
[--C-:B------:R-:W-:Y:S01]  /*2390*/  @!P1 IMAD.IADD R41, R41, 0x1, -R0.reuse ;  /* 0x0000000129299824 */ /* 0x100fe200078e0a00 */
[----:B------:R-:W-:Y:S01]  /*23a0*/  ISETP.GT.U32.AND P1, PT, R0, R49, PT ;  /* 0x000000310000720c */ /* 0x000fe20003f24070 */
[----:B------:R-:W-:Y:S01]  /*23b0*/  @!P3 IMAD.IADD R45, R45, 0x1, -R0 ;  /* 0x000000012d2db824 */ /* 0x000fe200078e0a00 */
[----:B------:R-:W-:Y:S01]  /*23c0*/  IABS R51, R48 ;  /* 0x0000003000337213 */ /* 0x000fe20000000000 */
[C---:B------:R-:W-:Y:S01]  /*23d0*/  VIADD R52, R148.reuse, 0x14 ;  /* 0x0000001494347836 */ /* 0x040fe20000000000 */
[----:B------:R-:W-:Y:S01]  /*23e0*/  IABS R53, R50 ;  /* 0x0000003200357213 */ /* 0x000fe20000000000 */
[----:B------:R-:W-:Y:S01]  /*23f0*/  VIADD R54, R148, 0x13 ;  /* 0x0000001394367836 */ /* 0x000fe20000000000 */
[----:B------:R-:W-:Y:S01]  /*2400*/  ISETP.GT.U32.AND P3, PT, R0, R45, PT ;  /* 0x0000002d0000720c */ /* 0x000fe20003f64070 */
[----:B------:R-:W-:Y:S01]  /*2410*/  IMAD.HI.U32 R44, R7, R51, RZ ;  /* 0x00000033072c7227 */ /* 0x000fe200078e00ff */
[----:B------:R-:W-:-:S02]  /*2420*/  IABS R55, R52 ;  /* 0x0000003400377213 */ /* 0x000fc40000000000 */
[----:B------:R-:W-:Y:S01]  /*2430*/  IABS R57, R54 ;  /* 0x0000003600397213 */ /* 0x000fe20000000000 */
[----:B------:R-:W-:-:S04]  /*2440*/  IMAD.HI.U32 R46, R7, R53, RZ ;  /* 0x00000035072e7227 */ /* 0x000fc800078e00ff */
[----:B------:R-:W-:Y:S02]  /*2450*/  @!P6 IMAD.IADD R47, R47, 0x1, -R0 ;  /* 0x000000012f2fe824 */ /* 0x000fe400078e0a00 */
[----:B------:R-:W-:Y:S02]  /*2460*/  IMAD.MOV R44, RZ, RZ, -R44 ;  /* 0x000000ffff2c7224 */ /* 0x000fe400078e0a2c */
[----:B------:R-:W-:Y:S02]  /*2470*/  IMAD.MOV R46, RZ, RZ, -R46 ;  /* 0x000000ffff2e7224 */ /* 0x000fe400078e0a2e */
[----:B------:R-:W-:Y:S01]  /*2480*/  @!P1 IMAD.IADD R49, R49, 0x1, -R0 ;  /* 0x0000000131319824 */ /* 0x000fe200078e0a00 */
[C---:B------:R-:W-:Y:S01]  /*2490*/  ISETP.GT.U32.AND P1, PT, R0.reuse, R47, PT ;  /* 0x0000002f0000720c */ /* 0x040fe20003f24070 */
[----:B------:R-:W-:Y:S02]  /*24a0*/  IMAD R51, R0, R44, R51 ;  /* 0x0000002c00337224 */ /* 0x000fe400078e0233 */
[----:B------:R-:W-:-:S04]  /*24b0*/  IMAD.HI.U32 R42, R7, R55, RZ ;  /* 0x00000037072a7227 */ /* 0x000fc800078e00ff */
[----:B------:R-:W-:Y:S02]  /*24c0*/  IMAD R53, R0, R46, R53 ;  /* 0x0000002e00357224 */ /* 0x000fe400078e0235 */
[----:B------:R-:W-:-:S03]  /*24d0*/  IMAD.HI.U32 R44, R7, R57, RZ ;  /* 0x00000039072c7227 */ /* 0x000fc600078e00ff */
[C---:B------:R-:W-:Y:S01]  /*24e0*/  ISETP.GT.U32.AND P6, PT, R0.reuse, R53, PT ;  /* 0x000000350000720c */ /* 0x040fe20003fc4070 */
[----:B------:R-:W-:Y:S02]  /*24f0*/  IMAD.MOV R42, RZ, RZ, -R42 ;  /* 0x000000ffff2a7224 */ /* 0x000fe400078e0a2a */
[----:B------:R-:W-:Y:S01]  /*2500*/  @!P3 IMAD.IADD R45, R45, 0x1, -R0 ;  /* 0x000000012d2db824 */ /* 0x000fe200078e0a00 */
[----:B------:R-:W-:Y:S01]  /*2510*/  ISETP.GT.U32.AND P3, PT, R0, R51, PT ;  /* 0x000000330000720c */ /* 0x000fe20003f64070 */
[----:B------:R-:W-:Y:S02]  /*2520*/  IMAD.MOV R44, RZ, RZ, -R44 ;  /* 0x000000ffff2c7224 */ /* 0x000fe400078e0a2c */
[----:B------:R-:W-:Y:S02]  /*2530*/  VIADD R56, R148, 0x12 ;  /* 0x0000001294387836 */ /* 0x000fe40000000000 */
[C---:B------:R-:W-:Y:S02]  /*2540*/  IMAD R55, R0.reuse, R42, R55 ;  /* 0x0000002a00377224 */ /* 0x040fe400078e0237 */
[C---:B------:R-:W-:Y:S01]  /*2550*/  IMAD R57, R0.reuse, R44, R57 ;  /* 0x0000002c00397224 */ /* 0x040fe200078e0239 */
[----:B------:R-:W-:Y:S01]  /*2560*/  IABS R44, R56 ;  /* 0x00000038002c7213 */ /* 0x000fe20000000000 */
[----:B------:R-:W-:Y:S01]  /*2570*/  @!P1 IMAD.IADD R47, R47, 0x1, -R0 ;  /* 0x000000012f2f9824 */ /* 0x000fe200078e0a00 */
[----:B------:R-:W-:Y:S01]  /*2580*/  ISETP.GT.U32.AND P1, PT, R0, R55, PT ;  /* 0x000000370000720c */ /* 0x000fe20003f24070 */
[----:B------:R-:W-:-:S02]  /*2590*/  VIADD R58, R148, 0x11 ;  /* 0x00000011943a7836 */ /* 0x000fc40000000000 */
[----:B------:R-:W-:Y:S02]  /*25a0*/  IMAD.MOV.U32 R42, RZ, RZ, R41 ;  /* 0x000000ffff2a7224 */ /* 0x000fe400078e0029 */
[----:B------:R-:W-:Y:S01]  /*25b0*/  IMAD.HI.U32 R41, R7, R44, RZ ;  /* 0x0000002c07297227 */ /* 0x000fe200078e00ff */
[----:B------:R-:W-:-:S03]  /*25c0*/  IABS R59, R58 ;  /* 0x0000003a003b7213 */ /* 0x000fc60000000000 */
[----:B------:R-:W-:Y:S02]  /*25d0*/  VIADD R60, R148, 0x10 ;  /* 0x00000010943c7836 */ /* 0x000fe40000000000 */
[--C-:B------:R-:W-:Y:S01]  /*25e0*/  @!P3 IMAD.IADD R51, R51, 0x1, -R0.reuse ;  /* 0x000000013333b824 */ /* 0x100fe200078e0a00 */
[C---:B------:R-:W-:Y:S01]  /*25f0*/  ISETP.GT.U32.AND P3, PT, R0.reuse, R49, PT ;  /* 0x000000310000720c */ /* 0x040fe20003f64070 */
[----:B------:R-:W-:Y:S01]  /*2600*/  @!P6 IMAD.IADD R53, R53, 0x1, -R0 ;  /* 0x000000013535e824 */ /* 0x000fe200078e0a00 */
[----:B------:R-:W-:Y:S01]  /*2610*/  IABS R61, R60 ;  /* 0x0000003c003d7213 */ /* 0x000fe20000000000 */
[----:B------:R-:W-:Y:S01]  /*2620*/  IMAD.MOV R41, RZ, RZ, -R41 ;  /* 0x000000ffff297224 */ /* 0x000fe200078e0a29 */
[C---:B------:R-:W-:Y:S01]  /*2630*/  ISETP.GT.U32.AND P6, PT, R0.reuse, R51, PT ;  /* 0x000000330000720c */ /* 0x040fe20003fc4070 */
[----:B------:R-:W-:Y:S01]  /*2640*/  @!P5 IMAD.MOV R42, RZ, RZ, -R42 ;  /* 0x000000ffff2ad224 */ /* 0x000fe200078e0a2a */
[C---:B------:R-:W-:Y:S01]  /*2650*/  ISETP.GT.U32.AND P5, PT, R0.reuse, R53, PT ;  /* 0x000000350000720c */ /* 0x040fe20003fa4070 */
[----:B------:R-:W-:-:S02]  /*2660*/  IMAD R41, R0, R41, R44 ;  /* 0x0000002900297224 */ /* 0x000fc400078e022c */
[----:B------:R-:W-:-:S04]  /*2670*/  IMAD.HI.U32 R44, R7, R59, RZ ;  /* 0x0000003b072c7227 */ /* 0x000fc800078e00ff */
[----:B------:R-:W-:Y:S01]  /*2680*/  @!P1 IMAD.IADD R55, R55, 0x1, -R0 ;  /* 0x0000000137379824 */ /* 0x000fe200078e0a00 */
[----:B------:R-:W-:Y:S01]  /*2690*/  ISETP.GE.AND P1, PT, R50, RZ, PT ;  /* 0x000000ff3200720c */ /* 0x000fe20003f26270 */
[----:B------:R-:W-:-:S04]  /*26a0*/  IMAD.HI.U32 R46, R7, R61, RZ ;  /* 0x0000003d072e7227 */ /* 0x000fc800078e00ff */
[----:B------:R-:W-:Y:S02]  /*26b0*/  IMAD.MOV R44, RZ, RZ, -R44 ;  /* 0x000000ffff2c7224 */ /* 0x000fe400078e0a2c */
[----:B------:R-:W-:Y:S01]  /*26c0*/  @!P3 IMAD.IADD R49, R49, 0x1, -R0 ;  /* 0x000000013131b824 */ /* 0x000fe200078e0a00 */
[C---:B------:R-:W-:Y:S01]  /*26d0*/  ISETP.GT.U32.AND P3, PT, R0.reuse, R57, PT ;  /* 0x000000390000720c */ /* 0x040fe20003f64070 */
[----:B------:R-:W-:Y:S02]  /*26e0*/  IMAD.MOV R46, RZ, RZ, -R46 ;  /* 0x000000ffff2e7224 */ /* 0x000fe400078e0a2e */
[C---:B------:R-:W-:Y:S02]  /*26f0*/  IMAD R59, R0.reuse, R44, R59 ;  /* 0x0000002c003b7224 */ /* 0x040fe400078e023b */
[----:B------:R-:W-:Y:S01]  /*2700*/  @!P5 IMAD.IADD R53, R53, 0x1, -R0 ;  /* 0x000000013535d824 */ /* 0x000fe200078e0a00 */
[C---:B------:R-:W-:Y:S01]  /*2710*/  ISETP.GT.U32.AND P5, PT, R0.reuse, R41, PT ;  /* 0x000000290000720c */ /* 0x040fe20003fa4070 */
[----:B------:R-:W-:-:S02]  /*2720*/  IMAD R61, R0, R46, R61 ;  /* 0x0000002e003d7224 */ /* 0x000fc400078e023d */
[----:B------:R-:W-:Y:S01]  /*2730*/  @!P4 IMAD.MOV R49, RZ, RZ, -R49 ;  /* 0x000000ffff31c224 */ /* 0x000fe200078e0a31 */
[C---:B------:R-:W-:Y:S01]  /*2740*/  ISETP.GT.U32.AND P4, PT, R0.reuse, R59, PT ;  /* 0x0000003b0000720c */ /* 0x040fe20003f84070 */
[----:B------:R-:W-:Y:S01]  /*2750*/  @!P1 IMAD.MOV R53, RZ, RZ, -R53 ;  /* 0x000000ffff359224 */ /* 0x000fe200078e0a35 */
[----:B------:R-:W-:Y:S01]  /*2760*/  ISETP.GT.U32.AND P1, PT, R0, R61, PT ;  /* 0x0000003d0000720c */ /* 0x000fe20003f24070 */
[----:B------:R-:W-:Y:S02]  /*2770*/  VIADD R50, R148, 0xf ;  /* 0x0000000f94327836 */ /* 0x000fe40000000000 */
[--C-:B------:R-:W-:Y:S01]  /*2780*/  @!P6 IMAD.IADD R51, R51, 0x1, -R0.reuse ;  /* 0x000000013333e824 */ /* 0x100fe200078e0a00 */
[----:B------:R-:W-:Y:S01]  /*2790*/  ISETP.GE.AND P6, PT, R48, RZ, PT ;  /* 0x000000ff3000720c */ /* 0x000fe20003fc6270 */
[----:B------:R-:W-:Y:S01]  /*27a0*/  @!P0 IMAD.MOV R45, RZ, RZ, -R45 ;  /* 0x000000ffff2d8224 */ /* 0x000fe200078e0a2d */
[----:B------:R-:W-:Y:S01]  /*27b0*/  ISETP.GT.U32.AND P0, PT, R0, R55, PT ;  /* 0x000000370000720c */ /* 0x000fe20003f04070 */
[--C-:B------:R-:W-:Y:S01]  /*27c0*/  @!P3 IMAD.IADD R57, R57, 0x1, -R0.reuse ;  /* 0x000000013939b824 */ /* 0x100fe200078e0a00 */
[----:B------:R-:W-:Y:S01]  /*27d0*/  IABS R48, R50 ;  /* 0x0000003200307213 */ /* 0x000fe20000000000 */
[--C-:B------:R-:W-:Y:S01]  /*27e0*/  @!P5 IMAD.IADD R41, R41, 0x1, -R0.reuse ;  /* 0x000000012929d824 */ /* 0x100fe200078e0a00 */
[----:B------:R-:W-:Y:S01]  /*27f0*/  ISETP.GE.AND P3, PT, R52, RZ, PT ;  /* 0x000000ff3400720c */ /* 0x000fe20003f66270 */
[----:B------:R-:W-:Y:S01]  /*2800*/  @!P4 IMAD.IADD R59, R59, 0x1, -R0 ;  /* 0x000000013b3bc824 */ /* 0x000fe200078e0a00 */
[----:B------:R-:W-:Y:S01]  /*2810*/  ISETP.GE.AND P4, PT, R50, RZ, PT ;  /* 0x000000ff3200720c */ /* 0x000fe20003f86270 */
[----:B------:R-:W-:Y:S01]  /*2820*/  IMAD.MOV.U32 R46, RZ, RZ, R48 ;  /* 0x000000ffff2e7224 */ /* 0x000fe200078e0030 */
[C---:B------:R-:W-:Y:S01]  /*2830*/  ISETP.GT.U32.AND P5, PT, R0.reuse, R41, PT ;  /* 0x000000290000720c */ /* 0x040fe20003fa4070 */
[----:B------:R-:W-:Y:S01]  /*2840*/  @!P1 IMAD.IADD R61, R61, 0x1, -R0 ;  /* 0x000000013d3d9824 */ /* 0x000fe200078e0a00 */
[----:B------:R-:W-:Y:S01]  /*2850*/  ISETP.GT.U32.AND P1, PT, R0, R59, PT ;  /* 0x0000003b0000720c */ /* 0x000fe20003f24070 */
[----:B------:R-:W-:-:S04]  /*2860*/  IMAD.HI.U32 R44, R7, R46, RZ ;  /* 0x0000002e072c7227 */ /* 0x000fc800078e00ff */
[----:B------:R-:W-:Y:S01]  /*2870*/  @!P0 IMAD.IADD R55, R55, 0x1, -R0 ;  /* 0x0000000137378824 */ /* 0x000fe200078e0a00 */
[----:B------:R-:W-:Y:S01]  /*2880*/  ISETP.GE.AND P0, PT, R56, RZ, PT ;  /* 0x000000ff3800720c */ /* 0x000fe20003f06270 */
[----:B------:R-:W-:Y:S02]  /*2890*/  IMAD.MOV R63, RZ, RZ, -R44 ;  /* 0x000000ffff3f7224 */ /* 0x000fe400078e0a2c */
[----:B------:R-:W-:Y:S01]  /*28a0*/  @!P2 IMAD.MOV R47, RZ, RZ, -R47 ;  /* 0x000000ffff2fa224 */ /* 0x000fe200078e0a2f */
[C---:B------:R-:W-:Y:S01]  /*28b0*/  ISETP.GT.U32.AND P2, PT, R0.reuse, R57, PT ;  /* 0x000000390000720c */ /* 0x040fe20003f44070 */
[----:B------:R-:W-:Y:S02]  /*28c0*/  IMAD.MOV.U32 R44, RZ, RZ, R55 ;  /* 0x000000ffff2c7224 */ /* 0x000fe400078e0037 */
[----:B------:R-:W-:Y:S02]  /*28d0*/  IMAD R55, R0, R63, R46 ;  /* 0x0000003f00377224 */ /* 0x000fe400078e022e */
[----:B------:R-:W-:-:S02]  /*28e0*/  @!P1 IMAD.IADD R59, R59, 0x1, -R0 ;  /* 0x000000013b3b9824 */ /* 0x000fc400078e0a00 */
[----:B------:R-:W-:Y:S01]  /*28f0*/  @!P6 IMAD.MOV R51, RZ, RZ, -R51 ;  /* 0x000000ffff33e224 */ /* 0x000fe200078e0a33 */
[----:B------:R-:W-:Y:S01]  /*2900*/  ISETP.GT.U32.AND P1, PT, R0, R55, PT ;  /* 0x000000370000720c */ /* 0x000fe20003f24070 */
[----:B------:R-:W-:Y:S01]  /*2910*/  @!P3 IMAD.MOV R44, RZ, RZ, -R44 ;  /* 0x000000ffff2cb224 */ /* 0x000fe200078e0a2c */
[----:B------:R-:W-:Y:S01]  /*2920*/  ISETP.GE.AND P6, PT, R54, RZ, PT ;  /* 0x000000ff3600720c */ /* 0x000fe20003fc6270 */
[--C-:B------:R-:W-:Y:S01]  /*2930*/  @!P5 IMAD.IADD R41, R41, 0x1, -R0.reuse ;  /* 0x000000012929d824 */ /* 0x100fe200078e0a00 */
[----:B------:R-:W-:Y:S01]  /*2940*/  ISETP.GT.U32.AND P3, PT, R0, R61, PT ;  /* 0x0000003d0000720c */ /* 0x000fe20003f64070 */
[----:B------:R-:W-:Y:S01]  /*2950*/  @!P2 IMAD.IADD R57, R57, 0x1, -R0 ;  /* 0x000000013939a824 */ /* 0x000fe200078e0a00 */
[----:B------:R-:W-:Y:S01]  /*2960*/  ISETP.GE.AND P5, PT, R60, RZ, PT ;  /* 0x000000ff3c00720c */ /* 0x000fe20003fa6270 */
[----:B------:R-:W-:Y:S01]  /*2970*/  VIADD R50, R148, 0xe ;  /* 0x0000000e94327836 */ /* 0x000fe20000000000 */
[----:B------:R-:W-:Y:S01]  /*2980*/  ISETP.GE.AND P2, PT, R58, RZ, PT ;  /* 0x000000ff3a00720c */ /* 0x000fe20003f46270 */
[----:B------:R-:W-:-:S02]  /*2990*/  IMAD.MOV.U32 R46, RZ, RZ, R57 ;  /* 0x000000ffff2e7224 */ /* 0x000fc400078e0039 */
[----:B------:R-:W-:Y:S01]  /*29a0*/  IMAD.MOV.U32 R48, RZ, RZ, R41 ;  /* 0x000000ffff307224 */ /* 0x000fe200078e0029 */
[----:B------:R-:W-:Y:S01]  /*29b0*/  IABS R41, R50 ;  /* 0x0000003200297213 */ /* 0x000fe20000000000 */
[----:B------:R-:W-:Y:S02]  /*29c0*/  @!P1 IMAD.IADD R55, R55, 0x1, -R0 ;  /* 0x0000000137379824 */ /* 0x000fe400078e0a00 */
[----:B------:R-:W-:Y:S02]  /*29d0*/  VIADD R54, R148, 0xc ;  /* 0x0000000c94367836 */ /* 0x000fe40000000000 */
[----:B------:R-:W-:Y:S01]  /*29e0*/  @!P6 IMAD.MOV R46, RZ, RZ, -R46 ;  /* 0x000000ffff2ee224 */ /* 0x000fe200078e0a2e */
[----:B------:R-:W-:Y:S01]  /*29f0*/  ISETP.GE.AND P6, PT, R50, RZ, PT ;  /* 0x000000ff3200720c */ /* 0x000fe20003fc6270 */
[----:B------:R-:W-:Y:S01]  /*2a00*/  VIADD R52, R148, 0xd ;  /* 0x0000000d94347836 */ /* 0x000fe20000000000 */
[----:B------:R-:W-:Y:S01]  /*2a10*/  ISETP.GT.U32.AND P1, PT, R0, R55, PT ;  /* 0x000000370000720c */ /* 0x000fe20003f24070 */
[----:B------:R-:W-:-:S02]  /*2a20*/  IMAD.MOV.U32 R50, RZ, RZ, R59 ;  /* 0x000000ffff327224 */ /* 0x000fc400078e003b */
[----:B------:R-:W-:Y:S01]  /*2a30*/  IMAD.MOV.U32 R59, RZ, RZ, R41 ;  /* 0x000000ffff3b7224 */ /* 0x000fe200078e0029 */
[----:B------:R-:W-:Y:S01]  /*2a40*/  IABS R60, R52 ;  /* 0x00000034003c7213 */ /* 0x000fe20000000000 */
[----:B------:R-:W-:Y:S01]  /*2a50*/  @!P3 IMAD.IADD R61, R61, 0x1, -R0 ;  /* 0x000000013d3db824 */ /* 0x000fe200078e0a00 */
[----:B------:R-:W-:Y:S01]  /*2a60*/  ISETP.GE.AND P3, PT, R54, RZ, PT ;  /* 0x000000ff3600720c */ /* 0x000fe20003f66270 */
[----:B------:R-:W-:Y:S01]  /*2a70*/  VIADD R56, R148, 0xb ;  /* 0x0000000b94387836 */ /* 0x000fe20000000000 */
[----:B------:R-:W-:Y:S01]  /*2a80*/  IABS R54, R54 ;  /* 0x0000003600367213 */ /* 0x000fe20000000000 */
[----:B------:R-:W-:Y:S01]  /*2a90*/  @!P0 IMAD.MOV R48, RZ, RZ, -R48 ;  /* 0x000000ffff308224 */ /* 0x000fe200078e0a30 */
[----:B------:R-:W-:Y:S01]  /*2aa0*/  ISETP.GE.AND P0, PT, R52, RZ, PT ;  /* 0x000000ff3400720c */ /* 0x000fe20003f06270 */
[----:B------:R-:W-:Y:S01]  /*2ab0*/  IMAD.HI.U32 R41, R7, R59, RZ ;  /* 0x0000003b07297227 */ /* 0x000fe200078e00ff */
[----:B------:R-:W-:-:S03]  /*2ac0*/  IABS R62, R56 ;  /* 0x00000038003e7213 */ /* 0x000fc60000000000 */
[----:B------:R-:W-:Y:S02]  /*2ad0*/  VIADD R57, R148, 0xa ;  /* 0x0000000a94397836 */ /* 0x000fe40000000000 */
[----:B------:R-:W-:Y:S02]  /*2ae0*/  IMAD.MOV.U32 R52, RZ, RZ, R61 ;  /* 0x000000ffff347224 */ /* 0x000fe400078e003d */
[----:B------:R-:W-:Y:S01]  /*2af0*/  IMAD.MOV.U32 R61, RZ, RZ, R54 ;  /* 0x000000ffff3d7224 */ /* 0x000fe200078e0036 */
[----:B------:R-:W-:Y:S01]  /*2b00*/  IABS R64, R57 ;  /* 0x0000003900407213 */ /* 0x000fe20000000000 */
[----:B------:R-:W-:Y:S02]  /*2b10*/  IMAD.MOV R41, RZ, RZ, -R41 ;  /* 0x000000ffff297224 */ /* 0x000fe400078e0a29 */
[----:B------:R-:W-:-:S04]  /*2b20*/  IMAD.HI.U32 R54, R7, R60, RZ ;  /* 0x0000003c07367227 */ /* 0x000fc800078e00ff */
[----:B------:R-:W-:Y:S01]  /*2b30*/  @!P5 IMAD.MOV R52, RZ, RZ, -R52 ;  /* 0x000000ffff34d224 */ /* 0x000fe200078e0a34 */
[----:B------:R-:W-:Y:S01]  /*2b40*/  ISETP.GE.AND P5, PT, R57, RZ, PT ;  /* 0x000000ff3900720c */ /* 0x000fe20003fa6270 */
[----:B------:R-:W-:-:S04]  /*2b50*/  IMAD.HI.U32 R57, R7, R62, RZ ;  /* 0x0000003e07397227 */ /* 0x000fc800078e00ff */
[C---:B------:R-:W-:Y:S02]  /*2b60*/  IMAD R41, R0.reuse, R41, R59 ;  /* 0x0000002900297224 */ /* 0x040fe400078e023b */
[----:B------:R-:W-:Y:S02]  /*2b70*/  IMAD.MOV R59, RZ, RZ, -R54 ;  /* 0x000000ffff3b7224 */ /* 0x000fe400078e0a36 */
[----:B------:R-:W-:Y:S01]  /*2b80*/  @!P1 IMAD.IADD R55, R55, 0x1, -R0 ;  /* 0x0000000137379824 */ /* 0x000fe200078e0a00 */
[C---:B------:R-:W-:Y:S01]  /*2b90*/  ISETP.GT.U32.AND P1, PT, R0.reuse, R41, PT ;  /* 0x000000290000720c */ /* 0x040fe20003f24070 */
[----:B------:R-:W-:Y:S02]  /*2ba0*/  IMAD.MOV R63, RZ, RZ, -R57 ;  /* 0x000000ffff3f7224 */ /* 0x000fe400078e0a39 */
[----:B------:R-:W-:Y:S02]  /*2bb0*/  IMAD R57, R0, R59, R60 ;  /* 0x0000003b00397224 */ /* 0x000fe400078e023c */
[----:B------:R-:W-:-:S02]  /*2bc0*/  IMAD.MOV.U32 R54, RZ, RZ, R55 ;  /* 0x000000ffff367224 */ /* 0x000fc400078e0037 */
[----:B------:R-:W-:Y:S01]  /*2bd0*/  @!P2 IMAD.MOV R50, RZ, RZ, -R50 ;  /* 0x000000ffff32a224 */ /* 0x000fe200078e0a32 */
[----:B------:R-:W-:Y:S01]  /*2be0*/  ISETP.GE.AND P2, PT, R56, RZ, PT ;  /* 0x000000ff3800720c */ /* 0x000fe20003f46270 */
[----:B------:R-:W-:Y:S01]  /*2bf0*/  @!P4 IMAD.MOV R54, RZ, RZ, -R54 ;  /* 0x000000ffff36c224 */ /* 0x000fe200078e0a36 */
[----:B------:R-:W-:Y:S01]  /*2c00*/  ISETP.GT.U32.AND P4, PT, R0, R57, PT ;  /* 0x000000390000720c */ /* 0x000fe20003f84070 */
[----:B------:R-:W-:-:S04]  /*2c10*/  IMAD.HI.U32 R56, R7, R61, RZ ;  /* 0x0000003d07387227 */ /* 0x000fc800078e00ff */
[----:B------:R-:W-:Y:S02]  /*2c20*/  @!P1 IMAD.IADD R41, R41, 0x1, -R0 ;  /* 0x0000000129299824 */ /* 0x000fe400078e0a00 */
[----:B------:R-:W-:Y:S02]  /*2c30*/  IMAD.MOV R56, RZ, RZ, -R56 ;  /* 0x000000ffff387224 */ /* 0x000fe400078e0a38 */
[----:B------:R-:W-:Y:S01]  /*2c40*/  VIADD R68, R148, 0x9 ;  /* 0x0000000994447836 */ /* 0x000fe20000000000 */
[----:B------:R-:W-:Y:S01]  /*2c50*/  ISETP.GT.U32.AND P1, PT, R0, R41, PT ;  /* 0x000000290000720c */ /* 0x000fe20003f24070 */
[----:B------:R-:W-:-:S04]  /*2c60*/  IMAD.HI.U32 R58, R7, R64, RZ ;  /* 0x00000040073a7227 */ /* 0x000fc800078e00ff */
[----:B------:R-:W-:Y:S02]  /*2c70*/  @!P4 IMAD.IADD R57, R57, 0x1, -R0 ;  /* 0x000000013939c824 */ /* 0x000fe400078e0a00 */
[C---:B------:R-:W-:Y:S02]  /*2c80*/  IMAD R59, R0.reuse, R56, R61 ;  /* 0x00000038003b7224 */ /* 0x040fe400078e023d */
[C---:B------:R-:W-:Y:S01]  /*2c90*/  IMAD R55, R0.reuse, R63, R62 ;  /* 0x0000003f00377224 */ /* 0x040fe200078e023e */
[----:B------:R-:W-:Y:S01]  /*2ca0*/  ISETP.GT.U32.AND P4, PT, R0, R57, PT ;  /* 0x000000390000720c */ /* 0x000fe20003f84070 */
[----:B------:R-:W-:Y:S01]  /*2cb0*/  IMAD.MOV R65, RZ, RZ, -R58 ;  /* 0x000000ffff417224 */ /* 0x000fe200078e0a3a */
[----:B------:R-:W-:Y:S01]  /*2cc0*/  IABS R63, R68 ;  /* 0x00000044003f7213 */ /* 0x000fe20000000000 */
[----:B------:R-:W-:Y:S02]  /*2cd0*/  VIADD R70, R148, 0x8 ;  /* 0x0000000894467836 */ /* 0x000fe40000000000 */
[----:B------:R-:W-:Y:S01]  /*2ce0*/  @!P1 IMAD.IADD R41, R41, 0x1, -R0 ;  /* 0x0000000129299824 */ /* 0x000fe200078e0a00 */
[C---:B------:R-:W-:Y:S01]  /*2cf0*/  ISETP.GT.U32.AND P1, PT, R0.reuse, R59, PT ;  /* 0x0000003b0000720c */ /* 0x040fe20003f24070 */
[----:B------:R-:W-:Y:S01]  /*2d00*/  IMAD R61, R0, R65, R64 ;  /* 0x00000041003d7224 */ /* 0x000fe200078e0240 */
[----:B------:R-:W-:Y:S01]  /*2d10*/  IABS R65, R70 ;  /* 0x0000004600417213 */ /* 0x000fe20000000000 */
[----:B------:R-:W-:-:S02]  /*2d20*/  VIADD R76, R148, 0x5 ;  /* 0x00000005944c7836 */ /* 0x000fc40000000000 */
[----:B------:R-:W-:-:S03]  /*2d30*/  IMAD.HI.U32 R56, R7, R63, RZ ;  /* 0x0000003f07387227 */ /* 0x000fc600078e00ff */
[----:B------:R-:W-:Y:S01]  /*2d40*/  IABS R71, R76 ;  /* 0x0000004c00477213 */ /* 0x000fe20000000000 */
[----:B------:R-:W-:Y:S01]  /*2d50*/  @!P4 IMAD.IADD R57, R57, 0x1, -R0 ;  /* 0x000000013939c824 */ /* 0x000fe200078e0a00 */
[----:B------:R-:W-:Y:S01]  /*2d60*/  ISETP.GT.U32.AND P4, PT, R0, R55, PT ;  /* 0x000000370000720c */ /* 0x000fe20003f84070 */
[----:B------:R-:W-:Y:S02]  /*2d70*/  IMAD.MOV R60, RZ, RZ, -R56 ;  /* 0x000000ffff3c7224 */ /* 0x000fe400078e0a38 */
[----:B------:R-:W-:-:S04]  /*2d80*/  IMAD.HI.U32 R56, R7, R65, RZ ;  /* 0x0000004107387227 */ /* 0x000fc800078e00ff */
[----:B------:R-:W-:Y:S02]  /*2d90*/  IMAD.MOV R62, RZ, RZ, -R56 ;  /* 0x000000ffff3e7224 */ /* 0x000fe400078e0a38 */
[----:B------:R-:W-:Y:S01]  /*2da0*/  @!P1 IMAD.IADD R59, R59, 0x1, -R0 ;  /* 0x000000013b3b9824 */ /* 0x000fe200078e0a00 */
[----:B------:R-:W-:Y:S01]  /*2db0*/  ISETP.GT.U32.AND P1, PT, R0, R61, PT ;  /* 0x0000003d0000720c */ /* 0x000fe20003f24070 */
[----:B------:R-:W-:-:S04]  /*2dc0*/  IMAD.HI.U32 R56, R7, R71, RZ ;  /* 0x0000004707387227 */ /* 0x000fc800078e00ff */
[----:B------:R-:W-:Y:S01]  /*2dd0*/  @!P4 IMAD.IADD R55, R55, 0x1, -R0 ;  /* 0x000000013737c824 */ /* 0x000fe200078e0a00 */
[----:B------:R-:W-:Y:S01]  /*2de0*/  ISETP.GT.U32.AND P4, PT, R0, R59, PT ;  /* 0x0000003b0000720c */ /* 0x000fe20003f84070 */
[----:B------:R-:W-:Y:S02]  /*2df0*/  IMAD.MOV R56, RZ, RZ, -R56 ;  /* 0x000000ffff387224 */ /* 0x000fe400078e0a38 */
[----:B------:R-:W-:Y:S02]  /*2e00*/  VIADD R74, R148, 0x6 ;  /* 0x00000006944a7836 */ /* 0x000fe40000000000 */
[C---:B------:R-:W-:Y:S02]  /*2e10*/  IMAD R71, R0.reuse, R56, R71 ;  /* 0x0000003800477224 */ /* 0x040fe400078e0247 */
[----:B------:R-:W-:Y:S01]  /*2e20*/  IMAD.MOV.U32 R56, RZ, RZ, R41 ;  /* 0x000000ffff387224 */ /* 0x000fe200078e0029 */
[----:B------:R-:W-:Y:S01]  /*2e30*/  IABS R69, R74 ;  /* 0x0000004a00457213 */ /* 0x000fe20000000000 */
[----:B------:R-:W-:-:S02]  /*2e40*/  IMAD R63, R0, R60, R63 ;  /* 0x0000003c003f7224 */ /* 0x000fc400078e023f */
[----:B------:R-:W-:Y:S01]  /*2e50*/  @!P6 IMAD.MOV R56, RZ, RZ, -R56 ;  /* 0x000000ffff38e224 */ /* 0x000fe200078e0a38 */
[----:B------:R-:W-:Y:S01]  /*2e60*/  ISETP.GT.U32.AND P6, PT, R0, R55, PT ;  /* 0x000000370000720c */ /* 0x000fe20003fc4070 */
[----:B------:R-:W-:Y:S02]  /*2e70*/  VIADD R72, R148, 0x7 ;  /* 0x0000000794487836 */ /* 0x000fe40000000000 */
[----:B------:R-:W-:Y:S01]  /*2e80*/  @!P4 IMAD.IADD R59, R59, 0x1, -R0 ;  /* 0x000000013b3bc824 */ /* 0x000fe200078e0a00 */
[----:B------:R-:W-:Y:S01]  /*2e90*/  ISETP.GT.U32.AND P4, PT, R0, R63, PT ;  /* 0x0000003f0000720c */ /* 0x000fe20003f84070 */
[----:B------:R-:W-:Y:S01]  /*2ea0*/  IMAD.HI.U32 R60, R7, R69, RZ ;  /* 0x00000045073c7227 */ /* 0x000fe200078e00ff */
[----:B------:R-:W-:-:S03]  /*2eb0*/  IABS R67, R72 ;  /* 0x0000004800437213 */ /* 0x000fc60000000000 */
[----:B------:R-:W-:Y:S02]  /*2ec0*/  IMAD R65, R0, R62, R65 ;  /* 0x0000003e00417224 */ /* 0x000fe400078e0241 */
[----:B------:R-:W-:Y:S02]  /*2ed0*/  IMAD.MOV R60, RZ, RZ, -R60 ;  /* 0x000000ffff3c7224 */ /* 0x000fe400078e0a3c */
[----:B------:R-:W-:Y:S02]  /*2ee0*/  VIADD R79, R148, 0x3 ;  /* 0x00000003944f7836 */ /* 0x000fe40000000000 */
[----:B------:R-:W-:-:S03]  /*2ef0*/  IMAD.HI.U32 R58, R7, R67, RZ ;  /* 0x00000043073a7227 */ /* 0x000fc600078e00ff */
[----:B------:R-:W-:Y:S01]  /*2f00*/  IABS R75, R79 ;  /* 0x0000004f004b7213 */ /* 0x000fe20000000000 */
[C---:B------:R-:W-:Y:S02]  /*2f10*/  IMAD R69, R0.reuse, R60, R69 ;  /* 0x0000003c00457224 */ /* 0x040fe400078e0245 */
[--C-:B------:R-:W-:Y:S02]  /*2f20*/  @!P1 IMAD.IADD R61, R61, 0x1, -R0.reuse ;  /* 0x000000013d3d9824 */ /* 0x100fe400078e0a00 */
[----:B------:R-:W-:Y:S01]  /*2f30*/  @!P6 IMAD.IADD R55, R55, 0x1, -R0 ;  /* 0x000000013737e824 */ /* 0x000fe200078e0a00 */
[C---:B------:R-:W-:Y:S01]  /*2f40*/  ISETP.GT.U32.AND P6, PT, R0.reuse, R65, PT ;  /* 0x000000410000720c */ /* 0x040fe20003fc4070 */
[----:B------:R-:W-:Y:S01]  /*2f50*/  IMAD.MOV R58, RZ, RZ, -R58 ;  /* 0x000000ffff3a7224 */ /* 0x000fe200078e0a3a */
[C---:B------:R-:W-:Y:S01]  /*2f60*/  ISETP.GT.U32.AND P1, PT, R0.reuse, R61, PT ;  /* 0x0000003d0000720c */ /* 0x040fe20003f24070 */
[----:B------:R-:W-:Y:S01]  /*2f70*/  @!P4 IMAD.IADD R63, R63, 0x1, -R0 ;  /* 0x000000013f3fc824 */ /* 0x000fe200078e0a00 */
[C---:B------:R-:W-:Y:S01]  /*2f80*/  ISETP.GT.U32.AND P4, PT, R0.reuse, R69, PT ;  /* 0x000000450000720c */ /* 0x040fe20003f84070 */
[----:B------:R-:W-:-:S02]  /*2f90*/  IMAD R67, R0, R58, R67 ;  /* 0x0000003a00437224 */ /* 0x000fc400078e0243 */
[----:B------:R-:W-:-:S04]  /*2fa0*/  IMAD.HI.U32 R58, R7, R75, RZ ;  /* 0x0000004b073a7227 */ /* 0x000fc800078e00ff */
[C---:B------:R-:W-:Y:S02]  /*2fb0*/  VIADD R80, R148.reuse, 0x2 ;  /* 0x0000000294507836 */ /* 0x040fe40000000000 */
[----:B------:R-:W-:Y:S02]  /*2fc0*/  IMAD.MOV R58, RZ, RZ, -R58 ;  /* 0x000000ffff3a7224 */ /* 0x000fe400078e0a3a */
[----:B------:R-:W-:Y:S01]  /*2fd0*/  VIADD R78, R148, 0x4 ;  /* 0x00000004944e7836 */ /* 0x000fe20000000000 */
[----:B------:R-:W-:Y:S01]  /*2fe0*/  IABS R77, R80 ;  /* 0x00000050004d7213 */ /* 0x000fe20000000000 */
[----:B------:R-:W-:Y:S01]  /*2ff0*/  @!P6 IMAD.IADD R65, R65, 0x1, -R0 ;  /* 0x000000014141e824 */ /* 0x000fe200078e0a00 */
[C---:B------:R-:W-:Y:S01]  /*3000*/  ISETP.GT.U32.AND P6, PT, R0.reuse, R71, PT ;  /* 0x000000470000720c */ /* 0x040fe20003fc4070 */
[----:B------:R-:W-:Y:S01]  /*3010*/  IMAD R75, R0, R58, R75 ;  /* 0x0000003a004b7224 */ /* 0x000fe200078e024b */
[----:B------:R-:W-:Y:S01]  /*3020*/  IABS R73, R78 ;  /* 0x0000004e00497213 */ /* 0x000fe20000000000 */
[----:B------:R-:W-:-:S02]  /*3030*/  IMAD.MOV.U32 R58, RZ, RZ, R57 ;  /* 0x000000ffff3a7224 */ /* 0x000fc400078e0039 */
[--C-:B------:R-:W-:Y:S01]  /*3040*/  @!P1 IMAD.IADD R61, R61, 0x1, -R0.reuse ;  /* 0x000000013d3d9824 */ /* 0x100fe200078e0a00 */
[C---:B------:R-:W-:Y:S01]  /*3050*/  ISETP.GT.U32.AND P1, PT, R0.reuse, R67, PT ;  /* 0x000000430000720c */ /* 0x040fe20003f24070 */
[----:B------:R-:W-:Y:S01]  /*3060*/  @!P4 IMAD.IADD R69, R69, 0x1, -R0 ;  /* 0x000000014545c824 */ /* 0x000fe200078e0a00 */
[----:B------:R-:W-:Y:S01]  /*3070*/  ISETP.GT.U32.AND P4, PT, R0, R65, PT ;  /* 0x000000410000720c */ /* 0x000fe20003f84070 */
[----:B------:R-:W-:-:S04]  /*3080*/  IMAD.HI.U32 R60, R7, R77, RZ ;  /* 0x0000004d073c7227 */ /* 0x000fc800078e00ff */
[----:B------:R-:W-:Y:S01]  /*3090*/  @!P0 IMAD.MOV R58, RZ, RZ, -R58 ;  /* 0x000000ffff3a8224 */ /* 0x000fe200078e0a3a */
[----:B------:R-:W-:Y:S01]  /*30a0*/  ISETP.GT.U32.AND P0, PT, R0, R63, PT ;  /* 0x0000003f0000720c */ /* 0x000fe20003f04070 */
[----:B------:R-:W-:Y:S02]  /*30b0*/  VIADD R81, R148, 0x1 ;  /* 0x0000000194517836 */ /* 0x000fe40000000000 */
[----:B------:R-:W-:-:S03]  /*30c0*/  IMAD.HI.U32 R41, R7, R73, RZ ;  /* 0x0000004907297227 */ /* 0x000fc600078e00ff */
[----:B------:R-:W-:Y:S01]  /*30d0*/  IABS R64, R81 ;  /* 0x0000005100407213 */ /* 0x000fe20000000000 */
[----:B------:R-:W-:Y:S02]  /*30e0*/  IMAD.MOV R60, RZ, RZ, -R60 ;  /* 0x000000ffff3c7224 */ /* 0x000fe400078e0a3c */
[----:B------:R-:W-:Y:S02]  /*30f0*/  IMAD.MOV R41, RZ, RZ, -R41 ;  /* 0x000000ffff297224 */ /* 0x000fe400078e0a29 */
[C---:B------:R-:W-:Y:S02]  /*3100*/  IMAD R77, R0.reuse, R60, R77 ;  /* 0x0000003c004d7224 */ /* 0x040fe400078e024d */
[C---:B------:R-:W-:Y:S02]  /*3110*/  IMAD R73, R0.reuse, R41, R73 ;  /* 0x0000002900497224 */ /* 0x040fe400078e0249 */
[--C-:B------:R-:W-:Y:S02]  /*3120*/  @!P1 IMAD.IADD R67, R67, 0x1, -R0.reuse ;  /* 0x0000000143439824 */ /* 0x100fe400078e0a00 */
[----:B------:R-:W-:Y:S01]  /*3130*/  IMAD.MOV.U32 R60, RZ, RZ, R59 ;  /* 0x000000ffff3c7224 */ /* 0x000fe200078e003b */
[C---:B------:R-:W-:Y:S01]  /*3140*/  ISETP.GT.U32.AND P1, PT, R0.reuse, R73, PT ;  /* 0x000000490000720c */ /* 0x040fe20003f24070 */
[--C-:B------:R-:W-:Y:S01]  /*3150*/  @!P6 IMAD.IADD R71, R71, 0x1, -R0.reuse ;  /* 0x000000014747e824 */ /* 0x100fe200078e0a00 */
[C---:B------:R-:W-:Y:S01]  /*3160*/  ISETP.GT.U32.AND P6, PT, R0.reuse, R69, PT ;  /* 0x000000450000720c */ /* 0x040fe20003fc4070 */
[----:B------:R-:W-:Y:S01]  /*3170*/  @!P4 IMAD.IADD R65, R65, 0x1, -R0 ;  /* 0x000000014141c824 */ /* 0x000fe200078e0a00 */
[----:B------:R-:W-:Y:S01]  /*3180*/  ISETP.GT.U32.AND P4, PT, R0, R77, PT ;  /* 0x0000004d0000720c */ /* 0x000fe20003f84070 */
[----:B------:R-:W-:-:S04]  /*3190*/  IMAD.HI.U32 R41, R7, R64, RZ ;  /* 0x0000004007297227 */ /* 0x000fc800078e00ff */
[----:B------:R-:W-:-:S04]  /*31a0*/  IMAD.HI.U32 R7, R7, R66, RZ ;  /* 0x0000004207077227 */ /* 0x000fc800078e00ff */
[----:B------:R-:W-:Y:S01]  /*31b0*/  @!P0 IMAD.IADD R63, R63, 0x1, -R0 ;  /* 0x000000013f3f8824 */ /* 0x000fe200078e0a00 */
[C---:B------:R-:W-:Y:S01]  /*31c0*/  ISETP.GT.U32.AND P0, PT, R0.reuse, R75, PT ;  /* 0x0000004b0000720c */ /* 0x040fe20003f04070 */
[----:B------:R-:W-:Y:S01]  /*31d0*/  @!P3 IMAD.MOV R60, RZ, RZ, -R60 ;  /* 0x000000ffff3cb224 */ /* 0x000fe200078e0a3c */
[C---:B------:R-:W-:Y:S01]  /*31e0*/  ISETP.GT.U32.AND P3, PT, R0.reuse, R67, PT ;  /* 0x000000430000720c */ /* 0x040fe20003f64070 */
[----:B------:R-:W-:Y:S02]  /*31f0*/  IMAD.MOV R41, RZ, RZ, -R41 ;  /* 0x000000ffff297224 */ /* 0x000fe400078e0a29 */
[----:B------:R-:W-:Y:S02]  /*3200*/  IMAD.MOV R7, RZ, RZ, -R7 ;  /* 0x000000ffff077224 */ /* 0x000fe400078e0a07 */
[----:B------:R-:W-:Y:S02]  /*3210*/  IMAD.MOV.U32 R62, RZ, RZ, R55 ;  /* 0x000000ffff3e7224 */ /* 0x000fe400078e0037 */
[C---:B------:R-:W-:Y:S01]  /*3220*/  IMAD R55, R0.reuse, R41, R64 ;  /* 0x0000002900377224 */ /* 0x040fe200078e0240 */
[----:B------:R-:W-:Y:S01]  /*3230*/  SHF.R.S32.HI R41, RZ, 0x1f, R252 ;  /* 0x0000001fff297819 */ /* 0x000fe200000114fc */
[----:B------:R-:W-:Y:S01]  /*3240*/  IMAD R57, R0, R7, R66 ;  /* 0x0000000700397224 */ /* 0x000fe200078e0242 */
[----:B------:R-:W-:Y:S01]  /*3250*/  LOP3.LUT R7, R112, 0x7f, RZ, 0xc0, !PT ;  /* 0x0000007f70077812 */ /* 0x000fe200078ec0ff */
[--C-:B------:R-:W-:Y:S01]  /*3260*/  @!P6 IMAD.IADD R69, R69, 0x1, -R0.reuse ;  /* 0x000000014545e824 */ /* 0x100fe200078e0a00 */
[C---:B------:R-:W-:Y:S01]  /*3270*/  ISETP.GT.U32.AND P6, PT, R0.reuse, R55, PT ;  /* 0x000000370000720c */ /* 0x040fe20003fc4070 */
[--C-:B------:R-:W-:Y:S01]  /*3280*/  @!P4 IMAD.IADD R77, R77, 0x1, -R0.reuse ;  /* 0x000000014d4dc824 */ /* 0x100fe200078e0a00 */
[----:B------:R-:W-:Y:S01]  /*3290*/  ISETP.GT.U32.AND P4, PT, R0, R57, PT ;  /* 0x000000390000720c */ /* 0x000fe20003f84070 */
[--C-:B------:R-:W-:Y:S01]  /*32a0*/  @!P0 IMAD.IADD R75, R75, 0x1, -R0.reuse ;  /* 0x000000014b4b8824 */ /* 0x100fe200078e0a00 */
[----:B------:R-:W-:Y:S01]  /*32b0*/  ISETP.GE.AND P0, PT, R74, RZ, PT ;  /* 0x000000ff4a00720c */ /* 0x000fe20003f06270 */
[--C-:B------:R-:W-:Y:S01]  /*32c0*/  @!P3 IMAD.IADD R67, R67, 0x1, -R0.reuse ;  /* 0x000000014343b824 */ /* 0x100fe200078e0a00 */
[----:B------:R-:W-:Y:S01]  /*32d0*/  ISETP.GE.AND P3, PT, R68, RZ, PT ;  /* 0x000000ff4400720c */ /* 0x000fe20003f66270 */
[----:B------:R-:W0:Y:S01]  /*32e0*/  LDC R74, c[0x0][0x3ac] ;  /* 0x0000eb00ff4a7b82 */ /* 0x000e220000000800 */
[----:B------:R-:W-:Y:S01]  /*32f0*/  @!P1 IMAD.IADD R73, R73, 0x1, -R0 ;  /* 0x0000000149499824 */ /* 0x000fe200078e0a00 */
[C---:B------:R-:W-:Y:S01]  /*3300*/  ISETP.GT.U32.AND P1, PT, R0.reuse, R71, PT ;  /* 0x000000470000720c */ /* 0x040fe20003f24070 */
[----:B------:R-:W-:Y:S01]  /*3310*/  @!P2 IMAD.MOV R62, RZ, RZ, -R62 ;  /* 0x000000ffff3ea224 */ /* 0x000fe200078e0a3e */
[----:B------:R-:W-:Y:S01]  /*3320*/  LEA.HI R252, R41, R252, RZ, 0x8 ;  /* 0x000000fc29fc7211 */ /* 0x000fe200078f40ff */
[----:B------:R-:W-:Y:S01]  /*3330*/  IMAD.MOV.U32 R64, RZ, RZ, R61 ;  /* 0x000000ffff407224 */ /* 0x000fe200078e003d */
[C---:B------:R-:W-:Y:S01]  /*3340*/  ISETP.GT.U32.AND P2, PT, R0.reuse, R73, PT ;  /* 0x000000490000720c */ /* 0x040fe20003f44070 */
[----:B------:R-:W-:Y:S01]  /*3350*/  @!P6 IMAD.IADD R55, R55, 0x1, -R0 ;  /* 0x000000013737e824 */ /* 0x000fe200078e0a00 */
[----:B------:R-:W-:Y:S01]  /*3360*/  LOP3.LUT R41, RZ, R43, RZ, 0x33, !PT ;  /* 0x0000002bff297212 */ /* 0x000fe200078e33ff */
[----:B------:R-:W-:Y:S01]  /*3370*/  IMAD.MOV.U32 R66, RZ, RZ, R63 ;  /* 0x000000ffff427224 */ /* 0x000fe200078e003f */
[----:B------:R-:W-:Y:S01]  /*3380*/  SHF.R.S32.HI R252, RZ, 0x8, R252 ;  /* 0x00000008fffc7819 */ /* 0x000fe200000114fc */
[----:B------:R-:W-:Y:S01]  /*3390*/  @!P4 IMAD.IADD R57, R57, 0x1, -R0 ;  /* 0x000000013939c824 */ /* 0x000fe200078e0a00 */
[C---:B------:R-:W-:Y:S01]  /*33a0*/  ISETP.GT.U32.AND P6, PT, R0.reuse, R55, PT ;  /* 0x000000370000720c */ /* 0x040fe20003fc4070 */
[----:B------:R-:W-:Y:S01]  /*33b0*/  @!P5 IMAD.MOV R64, RZ, RZ, -R64 ;  /* 0x000000ffff40d224 */ /* 0x000fe200078e0a40 */
[C---:B------:R-:W-:Y:S01]  /*33c0*/  ISETP.GT.U32.AND P5, PT, R0.reuse, R75, PT ;  /* 0x0000004b0000720c */ /* 0x040fe20003fa4070 */
[----:B------:R-:W-:Y:S01]  /*33d0*/  @!P3 IMAD.MOV R66, RZ, RZ, -R66 ;  /* 0x000000ffff42b224 */ /* 0x000fe200078e0a42 */
[C---:B------:R-:W-:Y:S01]  /*33e0*/  ISETP.GT.U32.AND P3, PT, R0.reuse, R77, PT ;  /* 0x0000004d0000720c */ /* 0x040fe20003f64070 */
[--C-:B------:R-:W-:Y:S01]  /*33f0*/  @!P1 IMAD.IADD R71, R71, 0x1, -R0.reuse ;  /* 0x0000000147479824 */ /* 0x100fe200078e0a00 */
[----:B------:R-:W-:Y:S01]  /*3400*/  ISETP.GT.U32.AND P4, PT, R0, R57, PT ;  /* 0x000000390000720c */ /* 0x000fe20003f84070 */
[----:B------:R-:W-:Y:S01]  /*3410*/  @!P2 IMAD.IADD R73, R73, 0x1, -R0 ;  /* 0x000000014949a824 */ /* 0x000fe200078e0a00 */
[----:B------:R-:W-:Y:S01]  /*3420*/  ISETP.GE.AND P2, PT, R72, RZ, PT ;  /* 0x000000ff4800720c */ /* 0x000fe20003f46270 */
[----:B------:R-:W-:Y:S01]  /*3430*/  IMAD.MOV.U32 R72, RZ, RZ, R69 ;  /* 0x000000ffff487224 */ /* 0x000fe200078e0045 */
[----:B------:R-:W-:Y:S01]  /*3440*/  ISETP.GE.AND P1, PT, R70, RZ, PT ;  /* 0x000000ff4600720c */ /* 0x000fe20003f26270 */
[----:B------:R-:W-:-:S02]  /*3450*/  IMAD.MOV.U32 R68, RZ, RZ, R65 ;  /* 0x000000ffff447224 */ /* 0x000fc400078e0041 */
[----:B0-----:R-:W-:Y:S02]  /*3460*/  IMAD R7, R7, R74, RZ ;  /* 0x0000004a07077224 */ /* 0x001fe400078e02ff */
[--C-:B------:R-:W-:Y:S01]  /*3470*/  @!P5 IMAD.IADD R75, R75, 0x1, -R0.reuse ;  /* 0x000000014b4bd824 */ /* 0x100fe200078e0a00 */
[----:B------:R-:W-:Y:S01]  /*3480*/  ISETP.GE.AND P5, PT, R79, RZ, PT ;  /* 0x000000ff4f00720c */ /* 0x000fe20003fa6270 */
[--C-:B------:R-:W-:Y:S01]  /*3490*/  @!P3 IMAD.IADD R77, R77, 0x1, -R0.reuse ;  /* 0x000000014d4db824 */ /* 0x100fe200078e0a00 */
[--C-:B------:R-:W-:Y:S01]  /*34a0*/  SHF.R.S32.HI R150, RZ, 0x1f, R7.reuse ;  /* 0x0000001fff967819 */ /* 0x100fe20000011407 */
[--C-:B------:R-:W-:Y:S01]  /*34b0*/  @!P6 IMAD.IADD R55, R55, 0x1, -R0.reuse ;  /* 0x000000013737e824 */ /* 0x100fe200078e0a00 */
[----:B------:R-:W-:Y:S01]  /*34c0*/  ISETP.GE.AND P3, PT, R80, RZ, PT ;  /* 0x000000ff5000720c */ /* 0x000fe20003f66270 */
[----:B------:R-:W-:Y:S01]  /*34d0*/  @!P4 IMAD.IADD R57, R57, 0x1, -R0 ;  /* 0x000000013939c824 */ /* 0x000fe200078e0a00 */
[----:B------:R-:W-:Y:S01]  /*34e0*/  SHF.L.U64.HI R151, R7, 0x1, R150 ;  /* 0x0000000107977819 */ /* 0x000fe20000010296 */
[----:B------:R-:W-:Y:S01]  /*34f0*/  @!P0 IMAD.MOV R72, RZ, RZ, -R72 ;  /* 0x000000ffff488224 */ /* 0x000fe200078e0a48 */
[----:B------:R-:W-:Y:S01]  /*3500*/  ISETP.NE.AND P0, PT, R43, RZ, PT ;  /* 0x000000ff2b00720c */ /* 0x000fe20003f05270 */
[----:B------:R-:W-:Y:S01]  /*3510*/  IMAD R0, R74, 0x80, R7 ;  /* 0x000000804a007824 */ /* 0x000fe200078e0207 */
[----:B------:R-:W-:Y:S01]  /*3520*/  ISETP.GE.AND P6, PT, R81, RZ, PT ;  /* 0x000000ff5100720c */ /* 0x000fe20003fc6270 */
[----:B------:R-:W-:Y:S01]  /*3530*/  IMAD.SHL.U32 R150, R7, 0x2, RZ ;  /* 0x0000000207967824 */ /* 0x000fe200078e00ff */
[C---:B------:R-:W-:Y:S01]  /*3540*/  SEL R163, R41.reuse, R2, !P0 ;  /* 0x0000000229a37207 */ /* 0x040fe20004000000 */
[C---:B------:R-:W-:Y:S01]  /*3550*/  IMAD.SHL.U32 R152, R0.reuse, 0x2, RZ ;  /* 0x0000000200987824 */ /* 0x040fe200078e00ff */
[----:B------:R-:W-:Y:S01]  /*3560*/  SHF.R.S32.HI R153, RZ, 0x1f, R0 ;  /* 0x0000001fff997819 */ /* 0x000fe20000011400 */
[----:B------:R-:W-:Y:S01]  /*3570*/  IMAD.MOV.U32 R70, RZ, RZ, R67 ;  /* 0x000000ffff467224 */ /* 0x000fe200078e0043 */
[----:B------:R-:W-:Y:S01]  /*3580*/  SEL R159, R41, R5, !P0 ;  /* 0x00000005299f7207 */ /* 0x000fe20004000000 */
[----:B------:R-:W-:Y:S01]  /*3590*/  IMAD R163, R163, UR6, RZ ;  /* 0x00000006a3a37c24 */ /* 0x000fe2000f8e02ff */
[----:B------:R-:W-:Y:S01]  /*35a0*/  SHF.L.U64.HI R153, R0, 0x1, R153 ;  /* 0x0000000100997819 */ /* 0x000fe20000010299 */
[----:B------:R-:W-:Y:S01]  /*35b0*/  @!P1 IMAD.MOV R68, RZ, RZ, -R68 ;  /* 0x000000ffff449224 */ /* 0x000fe200078e0a44 */
[----:B------:R-:W-:Y:S01]  /*35c0*/  SEL R155, R41, R4, !P0 ;  /* 0x00000004299b7207 */ /* 0x000fe20004000000 */
[----:B------:R-:W-:Y:S01]  /*35d0*/  IMAD R159, R159, UR6, RZ ;  /* 0x000000069f9f7c24 */ /* 0x000fe2000f8e02ff */
[----:B------:R-:W-:Y:S01]  /*35e0*/  SEL R149, R41, R6, !P0 ;  /* 0x0000000629957207 */ /* 0x000fe20004000000 */
[----:B------:R-:W-:Y:S01]  /*35f0*/  IMAD.WIDE R6, R163, 0x2, R152 ;  /* 0x00000002a3067825 */ /* 0x000fe200078e0298 */
[----:B------:R-:W-:-:S02]  /*3600*/  SEL R147, R41, R8, !P0 ;  /* 0x0000000829937207 */ /* 0x000fc40004000000 */
[----:B------:R-:W-:Y:S01]  /*3610*/  SEL R145, R41, R9, !P0 ;  /* 0x0000000929917207 */ /* 0x000fe20004000000 */
[----:B------:R-:W-:Y:S01]  /*3620*/  IMAD R155, R155, UR6, RZ ;  /* 0x000000069b9b7c24 */ /* 0x000fe2000f8e02ff */
[----:B------:R-:W-:Y:S01]  /*3630*/  SEL R139, R41, R10, !P0 ;  /* 0x0000000a298b7207 */ /* 0x000fe20004000000 */
[----:B------:R-:W-:Y:S01]  /*3640*/  IMAD R149, R149, UR6, RZ ;  /* 0x0000000695957c24 */ /* 0x000fe2000f8e02ff */
[----:B------:R0:W-:Y:S01]  /*3650*/  STL.64 [R1+0x150], R6 ;  /* 0x0001500601007387 */ /* 0x0001e20000100a00 */
[--C-:B------:R-:W-:Y:S01]  /*3660*/  IMAD.WIDE R8, R159, 0x2, R152.reuse ;  /* 0x000000029f087825 */ /* 0x100fe200078e0298 */
[C---:B------:R-:W-:Y:S02]  /*3670*/  SEL R137, R41.reuse, R11, !P0 ;  /* 0x0000000b29897207 */ /* 0x040fe40004000000 */
[----:B------:R-:W-:Y:S01]  /*3680*/  SEL R135, R41, R12, !P0 ;  /* 0x0000000c29877207 */ /* 0x000fe20004000000 */
[--C-:B------:R-:W-:Y:S01]  /*3690*/  IMAD.WIDE R4, R155, 0x2, R152.reuse ;  /* 0x000000029b047825 */ /* 0x100fe200078e0298 */
[C---:B------:R-:W-:Y:S01]  /*36a0*/  SEL R133, R41.reuse, R13, !P0 ;  /* 0x0000000d29857207 */ /* 0x040fe20004000000 */
[----:B------:R2:W-:Y:S01]  /*36b0*/  STL.64 [R1+0x140], R8 ;  /* 0x0001400801007387 */ /* 0x0005e20000100a00 */
[----:B------:R-:W-:Y:S01]  /*36c0*/  SEL R131, R41, R14, !P0 ;  /* 0x0000000e29837207 */ /* 0x000fe20004000000 */
[----:B------:R-:W-:Y:S01]  /*36d0*/  IMAD R147, R147, UR6, RZ ;  /* 0x0000000693937c24 */ /* 0x000fe2000f8e02ff */
[----:B------:R-:W-:Y:S01]  /*36e0*/  SEL R129, R41, R15, !P0 ;  /* 0x0000000f29817207 */ /* 0x000fe20004000000 */
[----:B------:R-:W-:Y:S01]  /*36f0*/  IMAD R145, R145, UR6, RZ ;  /* 0x0000000691917c24 */ /* 0x000fe2000f8e02ff */
[----:B------:R3:W-:Y:S01]  /*3700*/  STL.64 [R1+0x130], R4 ;  /* 0x0001300401007387 */ /* 0x0007e20000100a00 */
[----:B0-----:R-:W-:Y:S01]  /*3710*/  IMAD.WIDE R6, R149, 0x2, R152 ;  /* 0x0000000295067825 */ /* 0x001fe200078e0298 */
[----:B------:R-:W-:-:S02]  /*3720*/  SEL R143, R41, R16, !P0 ;  /* 0x00000010298f7207 */ /* 0x000fc40004000000 */
[----:B------:R-:W-:Y:S01]  /*3730*/  SEL R127, R41, R47, !P0 ;  /* 0x0000002f297f7207 */ /* 0x000fe20004000000 */
[----:B------:R-:W-:Y:S01]  /*3740*/  IMAD R139, R139, UR6, RZ ;  /* 0x000000068b8b7c24 */ /* 0x000fe2000f8e02ff */
[----:B------:R0:W-:Y:S01]  /*3750*/  STL.64 [R1+0x120], R6 ;  /* 0x0001200601007387 */ /* 0x0001e20000100a00 */
[--C-:B--2---:R-:W-:Y:S01]  /*3760*/  IMAD.WIDE R8, R147, 0x2, R152.reuse ;  /* 0x0000000293087825 */ /* 0x104fe200078e0298 */
[C---:B------:R-:W-:Y:S02]  /*3770*/  SEL R123, R41.reuse, R49, !P0 ;  /* 0x00000031297b7207 */ /* 0x040fe40004000000 */
[----:B------:R-:W-:Y:S01]  /*3780*/  SEL R121, R41, R51, !P0 ;  /* 0x0000003329797207 */ /* 0x000fe20004000000 */
[----:B------:R-:W-:Y:S01]  /*3790*/  IMAD R137, R137, UR6, RZ ;  /* 0x0000000689897c24 */ /* 0x000fe2000f8e02ff */
[----:B------:R2:W-:Y:S01]  /*37a0*/  STL.64 [R1+0x110], R8 ;  /* 0x0001100801007387 */ /* 0x0005e20000100a00 */
[----:B---3--:R-:W-:Y:S01]  /*37b0*/  IMAD.WIDE R4, R145, 0x2, R152 ;  /* 0x0000000291047825 */ /* 0x008fe200078e0298 */
[----:B------:R-:W-:-:S02]  /*37c0*/  SEL R119, R41, R53, !P0 ;  /* 0x0000003529777207 */ /* 0x000fc40004000000 */
[----:B------:R-:W-:Y:S01]  /*37d0*/  SEL R117, R41, R44, !P0 ;  /* 0x0000002c29757207 */ /* 0x000fe20004000000 */
[----:B------:R-:W-:Y:S01]  /*37e0*/  IMAD R135, R135, UR6, RZ ;  /* 0x0000000687877c24 */ /* 0x000fe2000f8e02ff */
[----:B------:R3:W-:Y:S01]  /*37f0*/  STL.64 [R1+0x100], R4 ;  /* 0x0001000401007387 */ /* 0x0007e20000100a00 */
[--C-:B0-----:R-:W-:Y:S01]  /*3800*/  IMAD.WIDE R6, R139, 0x2, R152.reuse ;  /* 0x000000028b067825 */ /* 0x101fe200078e0298 */
[C---:B------:R-:W-:Y:S02]  /*3810*/  SEL R115, R41.reuse, R46, !P0 ;  /* 0x0000002e29737207 */ /* 0x040fe40004000000 */
[----:B------:R-:W-:Y:S01]  /*3820*/  SEL R113, R41, R48, !P0 ;  /* 0x0000003029717207 */ /* 0x000fe20004000000 */
[----:B------:R-:W-:Y:S01]  /*3830*/  IMAD R133, R133, UR6, RZ ;  /* 0x0000000685857c24 */ /* 0x000fe2000f8e02ff */
[----:B------:R0:W-:Y:S01]  /*3840*/  STL.64 [R1+0xf0], R6 ;  /* 0x0000f00601007387 */ /* 0x0001e20000100a00 */
[----:B--2---:R-:W-:Y:S01]  /*3850*/  IMAD.WIDE R8, R137, 0x2, R152 ;  /* 0x0000000289087825 */ /* 0x004fe200078e0298 */
[----:B------:R-:W-:-:S02]  /*3860*/  SEL R111, R41, R50, !P0 ;  /* 0x00000032296f7207 */ /* 0x000fc40004000000 */
[----:B------:R-:W-:Y:S01]  /*3870*/  SEL R109, R41, R52, !P0 ;  /* 0x00000034296d7207 */ /* 0x000fe20004000000 */
[----:B------:R-:W-:Y:S01]  /*3880*/  IMAD R131, R131, UR6, RZ ;  /* 0x0000000683837c24 */ /* 0x000fe2000f8e02ff */
[----:B------:R2:W-:Y:S01]  /*3890*/  STL.64 [R1+0xe0], R8 ;  /* 0x0000e00801007387 */ /* 0x0005e20000100a00 */
[--C-:B---3--:R-:W-:Y:S01]  /*38a0*/  IMAD.WIDE R4, R135, 0x2, R152.reuse ;  /* 0x0000000287047825 */ /* 0x108fe200078e0298 */
[----:B------:R-:W-:Y:S02]  /*38b0*/  ISETP.GE.AND P1, PT, R76, RZ, PT ;  /* 0x000000ff4c00720c */ /* 0x000fe40003f26270 */
[----:B------:R-:W-:Y:S01]  /*38c0*/  ISETP.GE.AND P4, PT, R148, RZ, PT ;  /* 0x000000ff9400720c */ /* 0x000fe20003f86270 */
[----:B------:R-:W-:Y:S01]  /*38d0*/  IMAD R129, R129, UR6, RZ ;  /* 0x0000000681817c24 */ /* 0x000fe2000f8e02ff */
[----:B------:R3:W-:Y:S01]  /*38e0*/  STL.64 [R1+0xd0], R4 ;  /* 0x0000d00401007387 */ /* 0x0007e20000100a00 */
[----:B0-----:R-:W-:Y:S01]  /*38f0*/  IMAD.WIDE R6, R133, 0x2, R152 ;  /* 0x0000000285067825 */ /* 0x001fe200078e0298 */
[----:B------:R-:W-:-:S02]  /*3900*/  SEL R59, R41, R19, !P0 ;  /* 0x00000013293b7207 */ /* 0x000fc40004000000 */
[----:B------:R-:W-:Y:S01]  /*3910*/  SEL R61, R41, R20, !P0 ;  /* 0x00000014293d7207 */ /* 0x000fe20004000000 */
[----:B------:R-:W-:Y:S01]  /*3920*/  IMAD R143, R143, UR6, RZ ;  /* 0x000000068f8f7c24 */ /* 0x000fe2000f8e02ff */
[----:B------:R0:W-:Y:S01]  /*3930*/  STL.64 [R1+0xc0], R6 ;  /* 0x0000c00601007387 */ /* 0x0001e20000100a00 */
[----:B------:R-:W-:Y:S01]  /*3940*/  IMAD R127, R127, UR6, RZ ;  /* 0x000000067f7f7c24 */ /* 0x000fe2000f8e02ff */
[----:B------:R-:W-:Y:S01]  /*3950*/  SEL R63, R41, R21, !P0 ;  /* 0x00000015293f7207 */ /* 0x000fe20004000000 */
[----:B------:R-:W-:Y:S01]  /*3960*/  IMAD R123, R123, UR6, RZ ;  /* 0x000000067b7b7c24 */ /* 0x000fe2000f8e02ff */
[----:B------:R-:W-:Y:S01]  /*3970*/  SEL R65, R41, R22, !P0 ;  /* 0x0000001629417207 */ /* 0x000fe20004000000 */
[--C-:B--2---:R-:W-:Y:S01]  /*3980*/  IMAD.WIDE R8, R131, 0x2, R152.reuse ;  /* 0x0000000283087825 */ /* 0x104fe200078e0298 */
[C---:B------:R-:W-:Y:S02]  /*3990*/  SEL R67, R41.reuse, R23, !P0 ;  /* 0x0000001729437207 */ /* 0x040fe40004000000 */
[----:B------:R-:W-:Y:S01]  /*39a0*/  SEL R69, R41, R24, !P0 ;  /* 0x0000001829457207 */ /* 0x000fe20004000000 */
[----:B------:R-:W-:Y:S01]  /*39b0*/  IMAD R121, R121, UR6, RZ ;  /* 0x0000000679797c24 */ /* 0x000fe2000f8e02ff */
[----:B------:R-:W-:Y:S01]  /*39c0*/  STL.64 [R1+0xb0], R8 ;  /* 0x0000b00801007387 */ /* 0x000fe20000100a00 */
[----:B---3--:R-:W-:Y:S01]  /*39d0*/  IMAD.WIDE R4, R129, 0x2, R152 ;  /* 0x0000000281047825 */ /* 0x008fe200078e0298 */
[----:B------:R-:W-:-:S02]  /*39e0*/  SEL R79, R41, R29, !P0 ;  /* 0x0000001d294f7207 */ /* 0x000fc40004000000 */
[----:B------:R-:W-:Y:S01]  /*39f0*/  SEL R81, R41, R30, !P0 ;  /* 0x0000001e29517207 */ /* 0x000fe20004000000 */
[--C-:B0-----:R-:W-:Y:S01]  /*3a00*/  IMAD.WIDE R6, R143, 0x2, R152.reuse ;  /* 0x000000028f067825 */ /* 0x101fe200078e0298 */
[----:B------:R-:W-:Y:S01]  /*3a10*/  STL.64 [R1+0xa0], R4 ;  /* 0x0000a00401007387 */ /* 0x000fe20000100a00 */
[----:B------:R-:W-:Y:S02]  /*3a20*/  SEL R83, R41, R31, !P0 ;  /* 0x0000001f29537207 */ /* 0x000fe40004000000 */
[--C-:B------:R-:W-:Y:S01]  /*3a30*/  IMAD.WIDE R164, R127, 0x2, R152.reuse ;  /* 0x000000027fa47825 */ /* 0x100fe200078e0298 */
[----:B------:R-:W-:Y:S01]  /*3a40*/  STL.64 [R1+0x90], R6 ;  /* 0x0000900601007387 */ /* 0x000fe20000100a00 */
[----:B------:R-:W-:Y:S02]  /*3a50*/  SEL R85, R41, R32, !P0 ;  /* 0x0000002029557207 */ /* 0x000fe40004000000 */
[----:B------:R-:W-:Y:S01]  /*3a60*/  IMAD.WIDE R160, R123, 0x2, R152 ;  /* 0x000000027ba07825 */ /* 0x000fe200078e0298 */
[----:B------:R0:W-:Y:S01]  /*3a70*/  STL.64 [R1+0x88], R164 ;  /* 0x000088a401007387 */ /* 0x0001e20000100a00 */
[----:B------:R-:W-:-:S02]  /*3a80*/  SEL R87, R41, R33, !P0 ;  /* 0x0000002129577207 */ /* 0x000fc40004000000 */
[----:B------:R-:W-:Y:S01]  /*3a90*/  IMAD R119, R119, UR6, RZ ;  /* 0x0000000677777c24 */ /* 0x000fe2000f8e02ff */
[----:B------:R2:W-:Y:S01]  /*3aa0*/  STL.64 [R1+0x78], R160 ;  /* 0x000078a001007387 */ /* 0x0005e20000100a00 */
[--C-:B------:R-:W-:Y:S01]  /*3ab0*/  IMAD.WIDE R156, R121, 0x2, R152.reuse ;  /* 0x00000002799c7825 */ /* 0x100fe200078e0298 */
[C---:B------:R-:W-:Y:S02]  /*3ac0*/  SEL R89, R41.reuse, R34, !P0 ;  /* 0x0000002229597207 */ /* 0x040fe40004000000 */
[----:B------:R-:W-:Y:S01]  /*3ad0*/  SEL R91, R41, R35, !P0 ;  /* 0x00000023295b7207 */ /* 0x000fe20004000000 */
[----:B------:R-:W-:Y:S01]  /*3ae0*/  IMAD R117, R117, UR6, RZ ;  /* 0x0000000675757c24 */ /* 0x000fe2000f8e02ff */
[----:B------:R3:W-:Y:S01]  /*3af0*/  STL.64 [R1+0x68], R156 ;  /* 0x0000689c01007387 */ /* 0x0007e20000100a00 */
[----:B------:R-:W-:Y:S01]  /*3b00*/  IMAD R115, R115, UR6, RZ ;  /* 0x0000000673737c24 */ /* 0x000fe2000f8e02ff */
[----:B------:R-:W-:Y:S01]  /*3b10*/  SEL R93, R41, R36, !P0 ;  /* 0x00000024295d7207 */ /* 0x000fe20004000000 */
[----:B0-----:R-:W-:Y:S01]  /*3b20*/  IMAD.WIDE R164, R119, 0x2, R152 ;  /* 0x0000000277a47825 */ /* 0x001fe200078e0298 */
[----:B------:R-:W-:-:S02]  /*3b30*/  SEL R95, R41, R37, !P0 ;  /* 0x00000025295f7207 */ /* 0x000fc40004000000 */
[----:B------:R-:W-:Y:S01]  /*3b40*/  SEL R97, R41, R38, !P0 ;  /* 0x0000002629617207 */ /* 0x000fe20004000000 */
[--C-:B--2---:R-:W-:Y:S01]  /*3b50*/  IMAD.WIDE R160, R117, 0x2, R152.reuse ;  /* 0x0000000275a07825 */ /* 0x104fe200078e0298 */
[----:B------:R0:W-:Y:S01]  /*3b60*/  STL.64 [R1+0x58], R164 ;  /* 0x000058a401007387 */ /* 0x0001e20000100a00 */
[----:B------:R-:W-:Y:S02]  /*3b70*/  SEL R99, R41, R39, !P0 ;  /* 0x0000002729637207 */ /* 0x000fe40004000000 */
[----:B------:R-:W-:Y:S01]  /*3b80*/  IMAD R113, R113, UR6, RZ ;  /* 0x0000000671717c24 */ /* 0x000fe2000f8e02ff */
[----:B------:R2:W-:Y:S01]  /*3b90*/  STL.64 [R1+0x48], R160 ;  /* 0x000048a001007387 */ /* 0x0005e20000100a00 */
[--C-:B---3--:R-:W-:Y:S01]  /*3ba0*/  IMAD.WIDE R156, R115, 0x2, R152.reuse ;  /* 0x00000002739c7825 */ /* 0x108fe200078e0298 */
        /* <DEDUP_REMOVED lines=9> */
[----:B--2---:R-:W-:Y:S01]  /*3c40*/  IMAD.WIDE R160, R111, 0x2, R152 ;  /* 0x000000026fa07825 */ /* 0x004fe200078e0298 */
[----:B------:R-:W-:Y:S01]  /*3c50*/  STL.64 [R1+0x28], R164 ;  /* 0x000028a401007387 */ /* 0x000fe20000100a00 */
[----:B------:R-:W-:Y:S02]  /*3c60*/  SEL R241, R41, R58, !P0 ;  /* 0x0000003a29f17207 */ /* 0x000fe40004000000 */
[----:B------:R-:W-:Y:S01]  /*3c70*/  IMAD.WIDE R182, R163, 0x2, R150 ;  /* 0x00000002a3b67825 */ /* 0x000fe200078e0296 */
[----:B------:R-:W-:Y:S01]  /*3c80*/  STL.64 [R1+0x18], R160 ;  /* 0x000018a001007387 */ /* 0x000fe20000100a00 */
[----:B------:R-:W-:Y:S02]  /*3c90*/  SEL R236, R41, R60, !P0 ;  /* 0x0000003c29ec7207 */ /* 0x000fe40004000000 */
[----:B---3--:R-:W-:Y:S01]  /*3ca0*/  IMAD.WIDE R156, R109, 0x2, R152 ;  /* 0x000000026d9c7825 */ /* 0x008fe200078e0298 */
[----:B------:R-:W-:-:S02]  /*3cb0*/  SEL R232, R41, R62, !P0 ;  /* 0x0000003e29e87207 */ /* 0x000fc40004000000 */
[----:B------:R-:W-:Y:S01]  /*3cc0*/  SEL R228, R41, R64, !P0 ;  /* 0x0000004029e47207 */ /* 0x000fe20004000000 */
[----:B------:R-:W-:Y:S01]  /*3cd0*/  @!P2 IMAD.MOV R70, RZ, RZ, -R70 ;  /* 0x000000ffff46a224 */ /* 0x000fe200078e0a46 */
[----:B------:R-:W-:Y:S01]  /*3ce0*/  ISETP.GE.AND P2, PT, R78, RZ, PT ;  /* 0x000000ff4e00720c */ /* 0x000fe20003f46270 */
[----:B------:R-:W-:Y:S01]  /*3cf0*/  STL.64 [R1+0x8], R156 ;  /* 0x0000089c01007387 */ /* 0x000fe20000100a00 */
[--C-:B------:R-:W-:Y:S01]  /*3d00*/  IMAD.WIDE R186, R159, 0x2, R150.reuse ;  /* 0x000000029fba7825 */ /* 0x100fe200078e0296 */
[----:B------:R-:W-:Y:S02]  /*3d10*/  SEL R224, R41, R66, !P0 ;  /* 0x0000004229e07207 */ /* 0x000fe40004000000 */
[----:B------:R0:W-:Y:S01]  /*3d20*/  STL.64 [R1+0x148], R182 ;  /* 0x000148b601007387 */ /* 0x0001e20000100a00 */
[--C-:B------:R-:W-:Y:S01]  /*3d30*/  IMAD.WIDE R184, R155, 0x2, R150.reuse ;  /* 0x000000029bb87825 */ /* 0x100fe200078e0296 */
[----:B------:R-:W-:Y:S02]  /*3d40*/  SEL R220, R41, R68, !P0 ;  /* 0x0000004429dc7207 */ /* 0x000fe40004000000 */
[----:B------:R-:W-:Y:S01]  /*3d50*/  STL.64 [R1+0x138], R186 ;  /* 0x000138ba01007387 */ /* 0x000fe20000100a00 */
[----:B------:R-:W-:Y:S01]  /*3d60*/  IMAD.WIDE R146, R147, 0x2, R150 ;  /* 0x0000000293927825 */ /* 0x000fe200078e0296 */
[----:B------:R-:W-:-:S02]  /*3d70*/  SEL R178, R41, R70, !P0 ;  /* 0x0000004629b27207 */ /* 0x000fc40004000000 */
[----:B------:R-:W-:Y:S01]  /*3d80*/  STL.64 [R1+0x128], R184 ;  /* 0x000128b801007387 */ /* 0x000fe20000100a00 */
[--C-:B------:R-:W-:Y:S01]  /*3d90*/  IMAD.WIDE R144, R145, 0x2, R150.reuse ;  /* 0x0000000291907825 */ /* 0x100fe200078e0296 */
[----:B------:R-:W-:Y:S02]  /*3da0*/  SEL R174, R41, R72, !P0 ;  /* 0x0000004829ae7207 */ /* 0x000fe40004000000 */
[----:B------:R-:W-:Y:S01]  /*3db0*/  LOP3.LUT R2, R3, 0xe8, RZ, 0xfc, !PT ;  /* 0x000000e803027812 */ /* 0x000fe200078efcff */
[----:B0-----:R-:W-:-:S04]  /*3dc0*/  IMAD.WIDE R182, R149, 0x2, R150 ;  /* 0x0000000295b67825 */ /* 0x001fc800078e0296 */
[--C-:B------:R-:W-:Y:S01]  /*3dd0*/  IMAD.WIDE R138, R139, 0x2, R150.reuse ;  /* 0x000000028b8a7825 */ /* 0x100fe200078e0296 */
[----:B------:R-:W-:Y:S03]  /*3de0*/  STL.64 [R1+0x118], R182 ;  /* 0x000118b601007387 */ /* 0x000fe60000100a00 */
[--C-:B------:R-:W-:Y:S01]  /*3df0*/  IMAD.WIDE R136, R137, 0x2, R150.reuse ;  /* 0x0000000289887825 */ /* 0x100fe200078e0296 */
[----:B------:R-:W-:Y:S03]  /*3e00*/  STL.64 [R1+0x108], R146 ;  /* 0x0001089201007387 */ /* 0x000fe60000100a00 */
[----:B------:R-:W-:Y:S01]  /*3e10*/  IMAD.WIDE R134, R135, 0x2, R150 ;  /* 0x0000000287867825 */ /* 0x000fe200078e0296 */
[----:B------:R-:W-:Y:S03]  /*3e20*/  STL.64 [R1+0xf8], R144 ;  /* 0x0000f89001007387 */ /* 0x000fe60000100a00 */
[----:B------:R-:W-:Y:S01]  /*3e30*/  IMAD.MOV.U32 R0, RZ, RZ, R71 ;  /* 0x000000ffff007224 */ /* 0x000fe200078e0047 */
[----:B------:R-:W-:Y:S01]  /*3e40*/  STL.64 [R1+0xe8], R138 ;  /* 0x0000e88a01007387 */ /* 0x000fe20000100a00 */
[----:B------:R-:W-:Y:S01]  /*3e50*/  IMAD.MOV.U32 R74, RZ, RZ, R73 ;  /* 0x000000ffff4a7224 */ /* 0x000fe200078e0049 */
[C---:B------:R-:W-:Y:S01]  /*3e60*/  SEL R71, R41.reuse, R25, !P0 ;  /* 0x0000001929477207 */ /* 0x040fe20004000000 */
[----:B------:R-:W-:Y:S01]  /*3e70*/  IMAD.MOV.U32 R76, RZ, RZ, R75 ;  /* 0x000000ffff4c7224 */ /* 0x000fe200078e004b */
[----:B------:R-:W-:Y:S01]  /*3e80*/  STL.64 [R1+0xd8], R136 ;  /* 0x0000d88801007387 */ /* 0x000fe20000100a00 */
[----:B------:R-:W-:Y:S01]  /*3e90*/  IMAD.MOV.U32 R78, RZ, RZ, R77 ;  /* 0x000000ffff4e7224 */ /* 0x000fe200078e004d */
[----:B------:R-:W-:Y:S01]  /*3ea0*/  SEL R73, R41, R26, !P0 ;  /* 0x0000001a29497207 */ /* 0x000fe20004000000 */
[----:B------:R-:W-:Y:S01]  /*3eb0*/  IMAD.MOV.U32 R80, RZ, RZ, R55 ;  /* 0x000000ffff507224 */ /* 0x000fe200078e0037 */
[----:B------:R-:W-:Y:S01]  /*3ec0*/  STL.64 [R1+0xc8], R134 ;  /* 0x0000c88601007387 */ /* 0x000fe20000100a00 */
[----:B------:R-:W-:Y:S01]  /*3ed0*/  IMAD.WIDE R132, R133, 0x2, R150 ;  /* 0x0000000285847825 */ /* 0x000fe200078e0296 */
[----:B------:R-:W-:-:S02]  /*3ee0*/  SEL R55, R41, R17, !P0 ;  /* 0x0000001129377207 */ /* 0x000fc40004000000 */
[----:B------:R-:W-:Y:S01]  /*3ef0*/  SEL R75, R41, R27, !P0 ;  /* 0x0000001b294b7207 */ /* 0x000fe20004000000 */
[----:B------:R-:W-:Y:S01]  /*3f00*/  IMAD.WIDE R130, R131, 0x2, R150 ;  /* 0x0000000283827825 */ /* 0x000fe200078e0296 */
[----:B------:R-:W-:Y:S01]  /*3f10*/  STL.64 [R1+0xb8], R132 ;  /* 0x0000b88401007387 */ /* 0x000fe20000100a00 */
[----:B------:R-:W-:Y:S02]  /*3f20*/  SEL R77, R41, R28, !P0 ;  /* 0x0000001c294d7207 */ /* 0x000fe40004000000 */
[----:B------:R-:W-:Y:S01]  /*3f30*/  IMAD.MOV.U32 R82, RZ, RZ, R57 ;  /* 0x000000ffff527224 */ /* 0x000fe200078e0039 */
[----:B------:R-:W-:Y:S01]  /*3f40*/  STL.64 [R1+0xa8], R130 ;  /* 0x0000a88201007387 */ /* 0x000fe20000100a00 */
[----:B------:R-:W-:Y:S01]  /*3f50*/  IMAD.WIDE R128, R129, 0x2, R150 ;  /* 0x0000000281807825 */ /* 0x000fe200078e0296 */
[----:B------:R-:W-:-:S03]  /*3f60*/  SEL R57, R41, R18, !P0 ;  /* 0x0000001229397207 */ /* 0x000fc60004000000 */
[----:B------:R-:W-:Y:S01]  /*3f70*/  @!P1 IMAD.MOV R0, RZ, RZ, -R0 ;  /* 0x000000ffff009224 */ /* 0x000fe200078e0a00 */
[----:B------:R0:W-:Y:S01]  /*3f80*/  STL.64 [R1+0x98], R128 ;  /* 0x0000988001007387 */ /* 0x0001e20000100a00 */
[----:B------:R-:W-:Y:S02]  /*3f90*/  @!P2 IMAD.MOV R74, RZ, RZ, -R74 ;  /* 0x000000ffff4aa224 */ /* 0x000fe400078e0a4a */
[----:B------:R-:W-:Y:S01]  /*3fa0*/  @!P5 IMAD.MOV R76, RZ, RZ, -R76 ;  /* 0x000000ffff4cd224 */ /* 0x000fe200078e0a4c */
[C---:B------:R-:W-:Y:S01]  /*3fb0*/  SEL R170, R41.reuse, R0, !P0 ;  /* 0x0000000029aa7207 */ /* 0x040fe20004000000 */
[----:B------:R-:W-:Y:S01]  /*3fc0*/  @!P3 IMAD.MOV R78, RZ, RZ, -R78 ;  /* 0x000000ffff4eb224 */ /* 0x000fe200078e0a4e */
[C---:B------:R-:W-:Y:S01]  /*3fd0*/  SEL R166, R41.reuse, R74, !P0 ;  /* 0x0000004a29a67207 */ /* 0x040fe20004000000 */
[----:B------:R-:W-:Y:S01]  /*3fe0*/  @!P6 IMAD.MOV R80, RZ, RZ, -R80 ;  /* 0x000000ffff50e224 */ /* 0x000fe200078e0a50 */
[C---:B------:R-:W-:Y:S01]  /*3ff0*/  SEL R162, R41.reuse, R76, !P0 ;  /* 0x0000004c29a27207 */ /* 0x040fe20004000000 */
[----:B------:R-:W-:Y:S01]  /*4000*/  @!P4 IMAD.MOV R82, RZ, RZ, -R82 ;  /* 0x000000ffff52c224 */ /* 0x000fe200078e0a52 */
[----:B------:R-:W-:Y:S01]  /*4010*/  SEL R158, R41, R78, !P0 ;  /* 0x0000004e299e7207 */ /* 0x000fe20004000000 */
[----:B------:R-:W-:Y:S01]  /*4020*/  IMAD R55, R55, UR6, RZ ;  /* 0x0000000637377c24 */ /* 0x000fe2000f8e02ff */
[----:B------:R-:W-:Y:S01]  /*4030*/  SEL R154, R41, R80, !P0 ;  /* 0x00000050299a7207 */ /* 0x000fe20004000000 */
[----:B0-----:R-:W-:Y:S01]  /*4040*/  IMAD.WIDE R128, R127, 0x2, R150 ;  /* 0x000000027f807825 */ /* 0x001fe200078e0296 */
[----:B------:R-:W-:-:S02]  /*4050*/  SEL R0, R41, R82, !P0 ;  /* 0x0000005229007207 */ /* 0x000fc40004000000 */
[----:B------:R-:W-:Y:S01]  /*4060*/  LOP3.LUT R130, R3, 0x28, RZ, 0xfc, !PT ;  /* 0x0000002803827812 */ /* 0x000fe200078efcff */
[--C-:B------:R-:W-:Y:S01]  /*4070*/  IMAD.WIDE R126, R123, 0x2, R150.reuse ;  /* 0x000000027b7e7825 */ /* 0x100fe200078e0296 */
[----:B------:R0:W-:Y:S01]  /*4080*/  STL.64 [R1+0x80], R128 ;  /* 0x0000808001007387 */ /* 0x0001e20000100a00 */
[----:B------:R-:W-:Y:S02]  /*4090*/  LOP3.LUT R131, R3, 0x30, RZ, 0xfc, !PT ;  /* 0x0000003003837812 */ /* 0x000fe400078efcff */
[--C-:B------:R-:W-:Y:S01]  /*40a0*/  IMAD.WIDE R122, R121, 0x2, R150.reuse ;  /* 0x00000002797a7825 */ /* 0x100fe200078e0296 */
[----:B------:R2:W-:Y:S03]  /*40b0*/  STL.64 [R1+0x70], R126 ;  /* 0x0000707e01007387 */ /* 0x0005e60000100a00 */
[--C-:B------:R-:W-:Y:S01]  /*40c0*/  IMAD.WIDE R120, R119, 0x2, R150.reuse ;  /* 0x0000000277787825 */ /* 0x100fe200078e0296 */
[----:B------:R3:W-:Y:S03]  /*40d0*/  STL.64 [R1+0x60], R122 ;  /* 0x0000607a01007387 */ /* 0x0007e60000100a00 */
[----:B------:R-:W-:Y:S01]  /*40e0*/  IMAD.WIDE R118, R117, 0x2, R150 ;  /* 0x0000000275767825 */ /* 0x000fe200078e0296 */
[----:B------:R1:W-:Y:S01]  /*40f0*/  STL.64 [R1+0x50], R120 ;  /* 0x0000507801007387 */ /* 0x0003e20000100a00 */
[----:B0-----:R-:W-:-:S02]  /*4100*/  LOP3.LUT R129, R3, 0x20, RZ, 0xfc, !PT ;  /* 0x0000002003817812 */ /* 0x001fc400078efcff */
[----:B------:R-:W-:Y:S01]  /*4110*/  IMAD.WIDE R116, R115, 0x2, R150 ;  /* 0x0000000273747825 */ /* 0x000fe200078e0296 */
[----:B------:R0:W-:Y:S01]  /*4120*/  STL.64 [R1+0x40], R118 ;  /* 0x0000407601007387 */ /* 0x0001e20000100a00 */
[----:B--2---:R-:W-:Y:S02]  /*4130*/  LOP3.LUT R126, R3, 0x8, RZ, 0xfc, !PT ;  /* 0x00000008037e7812 */ /* 0x004fe400078efcff */
[----:B------:R-:W-:Y:S01]  /*4140*/  IMAD R57, R57, UR6, RZ ;  /* 0x0000000639397c24 */ /* 0x000fe2000f8e02ff */
[----:B------:R2:W-:Y:S01]  /*4150*/  STL.64 [R1+0x30], R116 ;  /* 0x0000307401007387 */ /* 0x0005e20000100a00 */
[----:B------:R-:W-:Y:S01]  /*4160*/  IMAD R59, R59, UR6, RZ ;  /* 0x000000063b3b7c24 */ /* 0x000fe2000f8e02ff */
[----:B---3--:R-:W-:Y:S01]  /*4170*/  LEA.HI R123, R112, 0x78, RZ, 0x1c ;  /* 0x00000078707b7811 */ /* 0x008fe200078fe0ff */
[----:B------:R-:W-:Y:S01]  /*4180*/  IMAD R61, R61, UR6, RZ ;  /* 0x000000063d3d7c24 */ /* 0x000fe2000f8e02ff */
[----:B-1----:R-:W-:Y:S01]  /*4190*/  LOP3.LUT R121, R3, 0x68, RZ, 0xfc, !PT ;  /* 0x0000006803797812 */ /* 0x002fe200078efcff */
[----:B------:R-:W-:Y:S01]  /*41a0*/  IMAD R63, R63, UR6, RZ ;  /* 0x000000063f3f7c24 */ /* 0x000fe2000f8e02ff */
[----:B------:R-:W-:Y:S01]  /*41b0*/  LOP3.LUT R122, R3, 0x60, RZ, 0xfc, !PT ;  /* 0x00000060037a7812 */ /* 0x000fe200078efcff */
[----:B------:R-:W-:Y:S01]  /*41c0*/  IMAD R65, R65, UR6, RZ ;  /* 0x0000000641417c24 */ /* 0x000fe2000f8e02ff */
[----:B0-----:R-:W-:Y:S01]  /*41d0*/  LOP3.LUT R118, R3, 0x88, RZ, 0xfc, !PT ;  /* 0x0000008803767812 */ /* 0x001fe200078efcff */
[----:B------:R-:W-:Y:S01]  /*41e0*/  IMAD R67, R67, UR6, RZ ;  /* 0x0000000643437c24 */ /* 0x000fe2000f8e02ff */
[----:B------:R-:W-:Y:S01]  /*41f0*/  LOP3.LUT R119, R3, 0x80, RZ, 0xfc, !PT ;  /* 0x0000008003777812 */ /* 0x000fe200078efcff */
[----:B------:R-:W-:Y:S01]  /*4200*/  IMAD R69, R69, UR6, RZ ;  /* 0x0000000645457c24 */ /* 0x000fe2000f8e02ff */
[----:B--2---:R-:W-:Y:S01]  /*4210*/  LOP3.LUT R116, R3, 0x98, RZ, 0xfc, !PT ;  /* 0x0000009803747812 */ /* 0x004fe200078efcff */
[----:B------:R-:W-:Y:S01]  /*4220*/  IMAD R71, R71, UR6, RZ ;  /* 0x0000000647477c24 */ /* 0x000fe2000f8e02ff */
[----:B------:R-:W-:Y:S01]  /*4230*/  LOP3.LUT R117, R3, 0x90, RZ, 0xfc, !PT ;  /* 0x0000009003757812 */ /* 0x000fe200078efcff */
[----:B------:R-:W-:Y:S01]  /*4240*/  IMAD R73, R73, UR6, RZ ;  /* 0x0000000649497c24 */ /* 0x000fe2000f8e02ff */
[----:B------:R-:W-:Y:S01]  /*4250*/  LOP3.LUT R120, R3, 0x70, RZ, 0xfc, !PT ;  /* 0x0000007003787812 */ /* 0x000fe200078efcff */
[----:B------:R-:W-:Y:S01]  /*4260*/  IMAD R75, R75, UR6, RZ ;  /* 0x000000064b4b7c24 */ /* 0x000fe2000f8e02ff */
[----:B------:R-:W-:Y:S01]  /*4270*/  LOP3.LUT R127, R3, 0x10, RZ, 0xfc, !PT ;  /* 0x00000010037f7812 */ /* 0x000fe200078efcff */
[----:B------:R-:W-:Y:S01]  /*4280*/  IMAD R77, R77, UR6, RZ ;  /* 0x000000064d4d7c24 */ /* 0x000fe2000f8e02ff */
[----:B------:R-:W-:Y:S01]  /*4290*/  LOP3.LUT R128, R3, 0x18, RZ, 0xfc, !PT ;  /* 0x0000001803807812 */ /* 0x000fe200078efcff */
[----:B------:R-:W-:-:S02]  /*42a0*/  IMAD R79, R79, UR6, RZ ;  /* 0x000000064f4f7c24 */ /* 0x000fc4000f8e02ff */
[----:B------:R-:W-:Y:S02]  /*42b0*/  IMAD R81, R81, UR6, RZ ;  /* 0x0000000651517c24 */ /* 0x000fe4000f8e02ff */
[----:B------:R-:W-:Y:S02]  /*42c0*/  IMAD R83, R83, UR6, RZ ;  /* 0x0000000653537c24 */ /* 0x000fe4000f8e02ff */
[----:B------:R-:W-:Y:S02]  /*42d0*/  IMAD R85, R85, UR6, RZ ;  /* 0x0000000655557c24 */ /* 0x000fe4000f8e02ff */
[----:B------:R-:W-:Y:S02]  /*42e0*/  IMAD R87, R87, UR6, RZ ;  /* 0x0000000657577c24 */ /* 0x000fe4000f8e02ff */
[----:B------:R-:W-:Y:S02]  /*42f0*/  IMAD R89, R89, UR6, RZ ;  /* 0x0000000659597c24 */ /* 0x000fe4000f8e02ff */
        /* <DEDUP_REMOVED lines=23> */
[----:B------:R-:W-:Y:S01]  /*4470*/  IMAD.WIDE R114, R113, 0x2, R150 ;  /* 0x0000000271727825 */ /* 0x000fe200078e0296 */
[----:B------:R-:W-:-:S03]  /*4480*/  LOP3.LUT R113, R3, 0xb0, RZ, 0xfc, !PT ;  /* 0x000000b003717812 */ /* 0x000fc600078efcff */
[--C-:B------:R-:W-:Y:S01]  /*4490*/  IMAD.WIDE R110, R111, 0x2, R150.reuse ;  /* 0x000000026f6e7825 */ /* 0x100fe200078e0296 */
[----:B------:R0:W-:Y:S03]  /*44a0*/  STL.64 [R1+0x20], R114 ;  /* 0x0000207201007387 */ /* 0x0001e60000100a00 */
[----:B------:R-:W-:Y:S01]  /*44b0*/  IMAD R0, R0, UR6, RZ ;  /* 0x0000000600007c24 */ /* 0x000fe2000f8e02ff */
[----:B------:R1:W-:Y:S01]  /*44c0*/  STL.64 [R1+0x10], R110 ;  /* 0x0000106e01007387 */ /* 0x0003e20000100a00 */
[----:B------:R-:W-:-:S04]  /*44d0*/  IMAD.WIDE R108, R109, 0x2, R150 ;  /* 0x000000026d6c7825 */ /* 0x000fc800078e0296 */
[--C-:B------:R-:W-:Y:S01]  /*44e0*/  IMAD.WIDE R140, R55, 0x2, R152.reuse ;  /* 0x00000002378c7825 */ /* 0x100fe200078e0298 */
[----:B------:R2:W-:Y:S01]  /*44f0*/  STL.64 [R1], R108 ;  /* 0x0000006c01007387 */ /* 0x0005e20000100a00 */
[----:B0-----:R-:W-:Y:S02]  /*4500*/  LOP3.LUT R115, R3, 0xa0, RZ, 0xfc, !PT ;  /* 0x000000a003737812 */ /* 0x001fe400078efcff */
[--C-:B------:R-:W-:Y:S01]  /*4510*/  IMAD.WIDE R4, R57, 0x2, R152.reuse ;  /* 0x0000000239047825 */ /* 0x100fe200078e0298 */
[C---:B------:R-:W-:Y:S02]  /*4520*/  LOP3.LUT R114, R3.reuse, 0xa8, RZ, 0xfc, !PT ;  /* 0x000000a803727812 */ /* 0x040fe400078efcff */
[----:B-1----:R-:W-:Y:S01]  /*4530*/  LOP3.LUT R110, R3, 0xd0, RZ, 0xfc, !PT ;  /* 0x000000d0036e7812 */ /* 0x002fe200078efcff */
[----:B------:R-:W-:Y:S01]  /*4540*/  IMAD.WIDE R6, R59, 0x2, R152 ;  /* 0x000000023b067825 */ /* 0x000fe200078e0298 */
[----:B------:R-:W-:-:S03]  /*4550*/  LOP3.LUT R111, R3, 0xc8, RZ, 0xfc, !PT ;  /* 0x000000c8036f7812 */ /* 0x000fc600078efcff */
[--C-:B------:R-:W-:Y:S01]  /*4560*/  IMAD.WIDE R8, R61, 0x2, R152.reuse ;  /* 0x000000023d087825 */ /* 0x100fe200078e0298 */
[C---:B--2---:R-:W-:Y:S02]  /*4570*/  LOP3.LUT R109, R3.reuse, 0xd8, RZ, 0xfc, !PT ;  /* 0x000000d8036d7812 */ /* 0x044fe400078efcff */
[----:B------:R-:W-:Y:S01]  /*4580*/  LOP3.LUT R108, R3, 0xe0, RZ, 0xfc, !PT ;  /* 0x000000e0036c7812 */ /* 0x000fe200078efcff */
[----:B------:R-:W-:-:S04]  /*4590*/  IMAD.WIDE R10, R63, 0x2, R152 ;  /* 0x000000023f0a7825 */ /* 0x000fc800078e0298 */
        /* <DEDUP_REMOVED lines=79> */
[----:B------:R-:W-:Y:S01]  /*4a90*/  IMAD.WIDE R150, R0, 0x2, R150 ;  /* 0x0000000200967825 */ /* 0x000fe200078e0296 */
[----:B------:R-:W-:-:S03]  /*4aa0*/  LOP3.LUT R0, R3, 0xf0, RZ, 0xfc, !PT ;  /* 0x000000f003007812 */ /* 0x000fc600078efcff */
[----:B------:R-:W-:Y:S01]  /*4ab0*/  IMAD.SHL.U32 R124, R112, 0x20, RZ ;  /* 0x00000020707c7824 */ /* 0x000fe200078e00ff */
[----:B------:R-:W-:Y:S01]  /*4ac0*/  LOP3.LUT R112, R3, 0xc0, RZ, 0xfc, !PT ;  /* 0x000000c003707812 */ /* 0x000fe200078efcff */
[----:B------:R-:W-:Y:S02]  /*4ad0*/  IMAD R0, R0, UR7, RZ ;  /* 0x0000000700007c24 */ /* 0x000fe4000f8e02ff */
[----:B------:R-:W-:Y:S02]  /*4ae0*/  IMAD R2, R2, UR7, RZ ;  /* 0x0000000702027c24 */ /* 0x000fe4000f8e02ff */
[----:B------:R-:W-:Y:S02]  /*4af0*/  IMAD R0, R109, UR7, RZ ;  /* 0x000000076d007c24 */ /* 0x000fe4000f8e02ff */
[----:B------:R-:W-:Y:S02]  /*4b00*/  IMAD R2, R110, UR7, RZ ;  /* 0x000000076e027c24 */ /* 0x000fe4000f8e02ff */
[----:B------:R-:W-:Y:S01]  /*4b10*/  IMAD R0, R112, UR7, RZ ;  /* 0x0000000770007c24 */ /* 0x000fe2000f8e02ff */
[----:B------:R-:W-:Y:S01]  /*4b20*/  LOP3.LUT R112, R3, 0x50, RZ, 0xfc, !PT ;  /* 0x0000005003707812 */ /* 0x000fe200078efcff */
[----:B------:R-:W-:Y:S01]  /*4b30*/  IMAD R2, R113, UR7, RZ ;  /* 0x0000000771027c24 */ /* 0x000fe2000f8e02ff */
[----:B------:R-:W-:Y:S01]  /*4b40*/  LOP3.LUT R113, R3, 0x58, RZ, 0xfc, !PT ;  /* 0x0000005803717812 */ /* 0x000fe200078efcff */
[----:B------:R-:W-:-:S02]  /*4b50*/  IMAD R0, R115, UR7, RZ ;  /* 0x0000000773007c24 */ /* 0x000fc4000f8e02ff */
[----:B------:R-:W-:Y:S02]  /*4b60*/  IMAD R2, R116, UR7, RZ ;  /* 0x0000000774027c24 */ /* 0x000fe4000f8e02ff */
[----:B----4-:R-:W-:Y:S02]  /*4b70*/  IMAD R107, R107, UR8, RZ ;  /* 0x000000086b6b7c24 */ /* 0x010fe4000f8e02ff */
[----:B------:R-:W-:Y:S02]  /*4b80*/  IMAD R0, R118, UR7, RZ ;  /* 0x0000000776007c24 */ /* 0x000fe4000f8e02ff */
[----:B------:R-:W-:Y:S01]  /*4b90*/  IMAD R2, R119, UR7, RZ ;  /* 0x0000000777027c24 */ /* 0x000fe2000f8e02ff */
[----:B-----5:R-:W-:Y:S01]  /*4ba0*/  LEA R106, P0, R107, UR12, 0x1 ;  /* 0x0000000c6b6a7c11 */ /* 0x020fe2000f8008ff */
[----:B------:R-:W-:Y:S01]  /*4bb0*/  IMAD R0, R121, UR7, RZ ;  /* 0x0000000779007c24 */ /* 0x000fe2000f8e02ff */
[C---:B------:R-:W-:Y:S01]  /*4bc0*/  LOP3.LUT R0, R3.reuse, 0x40, RZ, 0xfc, !PT ;  /* 0x0000004003007812 */ /* 0x040fe200078efcff */
[----:B------:R-:W-:Y:S01]  /*4bd0*/  IMAD R2, R122, UR7, RZ ;  /* 0x000000077a027c24 */ /* 0x000fe2000f8e02ff */
[----:B------:R-:W-:Y:S01]  /*4be0*/  LOP3.LUT R2, R3, 0x48, RZ, 0xfc, !PT ;  /* 0x0000004803027812 */ /* 0x000fe200078efcff */
[----:B------:R-:W-:Y:S01]  /*4bf0*/  IMAD R123, R123, UR7, RZ ;  /* 0x000000077b7b7c24 */ /* 0x000fe2000f8e02ff */
[----:B------:R-:W-:Y:S01]  /*4c00*/  LOP3.LUT R123, R124, 0x60, RZ, 0xc0, !PT ;  /* 0x000000607c7b7812 */ /* 0x000fe200078ec0ff */
[----:B------:R-:W-:Y:S01]  /*4c10*/  IMAD R108, R108, UR7, RZ ;  /* 0x000000076c6c7c24 */ /* 0x000fe2000f8e02ff */
[----:B------:R-:W-:Y:S01]  /*4c20*/  LEA.HI.X.SX32 R107, R107, UR13, 0x1, P0 ;  /* 0x0000000d6b6b7c11 */ /* 0x000fe200080f0eff */
[----:B------:R-:W-:Y:S01]  /*4c30*/  IMAD R108, R111, UR7, RZ ;  /* 0x000000076f6c7c24 */ /* 0x000fe2000f8e02ff */
[----:B------:R-:W-:Y:S01]  /*4c40*/  CS2R R110, SRZ ;  /* 0x00000000006e7805 */ /* 0x000fe2000001ff00 */
[----:B------:R-:W-:Y:S01]  /*4c50*/  IMAD R108, R114, UR7, RZ ;  /* 0x00000007726c7c24 */ /* 0x000fe2000f8e02ff */
[----:B------:R0:W-:Y:S01]  /*4c60*/  STL [R1+0x15c], R123 ;  /* 0x00015c7b01007387 */ /* 0x0001e20000100800 */
[----:B------:R-:W-:Y:S01]  /*4c70*/  IMAD R108, R117, UR7, RZ ;  /* 0x00000007756c7c24 */ /* 0x000fe2000f8e02ff */
[----:B------:R-:W1:Y:S01]  /*4c80*/  LDCU UR12, c[0x0][0x3ac] ;  /* 0x00007580ff0c77ac */ /* 0x000e620008000800 */
[----:B------:R-:W-:-:S02]  /*4c90*/  IMAD R112, R112, UR7, RZ ;  /* 0x0000000770707c24 */ /* 0x000fc4000f8e02ff */
[----:B------:R-:W-:Y:S02]  /*4ca0*/  IMAD R2, R2, UR7, RZ ;  /* 0x0000000702027c24 */ /* 0x000fe4000f8e02ff */
[----:B------:R-:W-:Y:S02]  /*4cb0*/  IMAD R0, R0, UR7, RZ ;  /* 0x0000000700007c24 */ /* 0x000fe4000f8e02ff */
[----:B------:R-:W-:Y:S01]  /*4cc0*/  IMAD R108, R120, UR7, RZ ;  /* 0x00000007786c7c24 */ /* 0x000fe2000f8e02ff */
[----:B------:R-:W-:Y:S01]  /*4cd0*/  CS2R R120, SRZ ;  /* 0x0000000000787805 */ /* 0x000fe2000001ff00 */
[----:B------:R-:W-:Y:S01]  /*4ce0*/  IMAD R112, R131, UR7, RZ ;  /* 0x0000000783707c24 */ /* 0x000fe2000f8e02ff */
[----:B0-----:R-:W-:Y:S01]  /*4cf0*/  CS2R R122, SRZ ;  /* 0x00000000007a7805 */ /* 0x001fe2000001ff00 */
[----:B------:R-:W-:Y:S01]  /*4d00*/  IMAD R2, R130, UR7, RZ ;  /* 0x0000000782027c24 */ /* 0x000fe2000f8e02ff */
[----:B------:R-:W-:Y:S01]  /*4d10*/  CS2R R108, SRZ ;  /* 0x00000000006c7805 */ /* 0x000fe2000001ff00 */
[----:B------:R-:W-:-:S02]  /*4d20*/  IMAD R0, R129, UR7, RZ ;  /* 0x0000000781007c24 */ /* 0x000fc4000f8e02ff */
[----:B------:R-:W-:Y:S02]  /*4d30*/  IMAD R125, R125, UR7, RZ ;  /* 0x000000077d7d7c24 */ /* 0x000fe4000f8e02ff */
[----:B------:R-:W-:Y:S02]  /*4d40*/  IMAD R114, R3, UR7, RZ ;  /* 0x0000000703727c24 */ /* 0x000fe4000f8e02ff */
[----:B------:R-:W-:Y:S02]  /*4d50*/  IMAD R113, R113, UR7, RZ ;  /* 0x0000000771717c24 */ /* 0x000fe4000f8e02ff */
[----:B------:R-:W-:Y:S02]  /*4d60*/  IMAD R112, R128, UR7, RZ ;  /* 0x0000000780707c24 */ /* 0x000fe4000f8e02ff */
[----:B------:R-:W-:Y:S02]  /*4d70*/  IMAD R2, R127, UR7, RZ ;  /* 0x000000077f027c24 */ /* 0x000fe4000f8e02ff */
[----:B-1----:R-:W-:-:S07]  /*4d80*/  IMAD R0, R126, UR7, RZ ;  /* 0x000000077e007c24 */ /* 0x002fce000f8e02ff */
.L_x_1:
[----:B------:R-:W0:Y:S01]  /*4d90*/  LDCU UR6, c[0x0][0x3a8] ;  /* 0x00007500ff0677ac */ /* 0x000e220008000800 */
[----:B------:R-:W1:Y:S01]  /*4da0*/  S2R R219, SR_TID.X ;  /* 0x0000000000db7919 */ /* 0x000e620000002100 */
[C---:B------:R-:W-:Y:S01]  /*4db0*/  LOP3.LUT R114, R3.reuse, 0x8, RZ, 0xfc, !PT ;  /* 0x0000000803727812 */ /* 0x040fe200078efcff */
[----:B------:R-:W2:Y:S01]  /*4dc0*/  LDCU UR7, c[0x0][0x3a8] ;  /* 0x00007500ff0777ac */ /* 0x000ea20008000800 */
[C---:B------:R-:W-:Y:S01]  /*4dd0*/  LOP3.LUT R118, R3.reuse, 0x10, RZ, 0xfc, !PT ;  /* 0x0000001003767812 */ /* 0x040fe200078efcff */
[----:B------:R-:W-:Y:S01]  /*4de0*/  STL.64 [R1+0x180], R250 ;  /* 0x000180fa01007387 */ /* 0x000fe20000100a00 */
[C---:B------:R-:W-:Y:S01]  /*4df0*/  LOP3.LUT R112, R3.reuse, 0x8, RZ, 0xfc, !PT ;  /* 0x0000000803707812 */ /* 0x040fe200078efcff */
[----:B------:R-:W3:Y:S01]  /*4e00*/  LDCU UR8, c[0x0][0x3a8] ;  /* 0x00007500ff0877ac */ /* 0x000ee20008000800 */
[----:B------:R-:W-:Y:S01]  /*4e10*/  ISETP.GE.AND P2, PT, R118, UR9, PT ;  /* 0x0000000976007c0c */ /* 0x000fe2000bf46270 */
[----:B------:R-:W-:Y:S01]  /*4e20*/  STL.64 [R1+0x178], R120 ;  /* 0x0001787801007387 */ /* 0x000fe20000100a00 */
[----:B------:R-:W-:-:S02]  /*4e30*/  ISETP.GE.AND P1, PT, R3, UR9, PT ;  /* 0x0000000903007c0c */ /* 0x000fc4000bf26270 */
[C---:B------:R-:W-:Y:S01]  /*4e40*/  LOP3.LUT R116, R3.reuse, 0x60, RZ, 0xfc, !PT ;  /* 0x0000006003747812 */ /* 0x040fe200078efcff */
[----:B------:R-:W-:Y:S01]  /*4e50*/  STL.64 [R1+0x170], R122 ;  /* 0x0001707a01007387 */ /* 0x000fe20000100a00 */
[C---:B------:R-:W-:Y:S02]  /*4e60*/  LOP3.LUT R117, R3.reuse, 0x68, RZ, 0xfc, !PT ;  /* 0x0000006803757812 */ /* 0x040fe400078efcff */
[----:B------:R-:W-:Y:S01]  /*4e70*/  PRMT R2, RZ, 0x7610, R2 ;  /* 0x00007610ff027816 */ /* 0x000fe20000000002 */
[----:B0-----:R-:W-:Y:S01]  /*4e80*/  IMAD R114, R114, UR6, RZ ;  /* 0x0000000672727c24 */ /* 0x001fe2000f8e02ff */
[----:B------:R-:W0:Y:S01]  /*4e90*/  LDCU UR6, c[0x0][0x3a8] ;  /* 0x00007500ff0677ac */ /* 0x000e220008000800 */
[C---:B------:R-:W-:Y:S01]  /*4ea0*/  LOP3.LUT R118, R3.reuse, 0x28, RZ, 0xfc, !PT ;  /* 0x0000002803767812 */ /* 0x040fe200078efcff */
[----:B------:R-:W-:Y:S01]  /*4eb0*/  STL.64 [R1+0x168], R108 ;  /* 0x0001686c01007387 */ /* 0x000fe20000100a00 */
[----:B------:R-:W-:Y:S01]  /*4ec0*/  ISETP.GE.AND P4, PT, R112, UR9, PT ;  /* 0x0000000970007c0c */ /* 0x000fe2000bf86270 */
[C---:B--2---:R-:W-:Y:S01]  /*4ed0*/  IMAD R112, R3.reuse, UR7, RZ ;  /* 0x0000000703707c24 */ /* 0x044fe2000f8e02ff */
[----:B------:R-:W-:Y:S01]  /*4ee0*/  ISETP.GE.AND P5, PT, R118, UR9, PT ;  /* 0x0000000976007c0c */ /* 0x000fe2000bfa6270 */
[----:B------:R-:W2:Y:S01]  /*4ef0*/  LDCU UR7, c[0x0][0x3a8] ;  /* 0x00007500ff0777ac */ /* 0x000ea20008000800 */
[----:B------:R-:W-:Y:S01]  /*4f00*/  LOP3.LUT R118, R3, 0x10, RZ, 0xfc, !PT ;  /* 0x0000001003767812 */ /* 0x000fe200078efcff */
[--C-:B------:R-:W-:Y:S01]  /*4f10*/  IMAD.WIDE R114, R114, 0x2, R106.reuse ;  /* 0x0000000272727825 */ /* 0x100fe200078e026a */
[----:B------:R-:W-:Y:S01]  /*4f20*/  ISETP.GE.AND P3, PT, R116, UR9, PT ;  /* 0x0000000974007c0c */ /* 0x000fe2000bf66270 */
[----:B------:R4:W-:Y:S01]  /*4f30*/  STL.64 [R1+0x160], R110 ;  /* 0x0001606e01007387 */ /* 0x0009e20000100a00 */
[----:B------:R-:W-:Y:S01]  /*4f40*/  ISETP.GE.AND P6, PT, R117, UR9, PT ;  /* 0x0000000975007c0c */ /* 0x000fe2000bfc6270 */
[----:B------:R-:W-:Y:S01]  /*4f50*/  IMAD.WIDE R112, R112, 0x2, R106 ;  /* 0x0000000270707825 */ /* 0x000fe200078e026a */
[----:B-1----:R-:W-:-:S02]  /*4f60*/  LEA.HI R0, R219, 0x38, RZ, 0x1c ;  /* 0x00000038db007811 */ /* 0x002fc400078fe0ff */
[C---:B------:R-:W-:Y:S02]  /*4f70*/  LOP3.LUT R124, R3.reuse, 0x20, RZ, 0xfc, !PT ;  /* 0x00000020037c7812 */ /* 0x040fe400078efcff */
[----:B------:R1:W5:Y:S01]  /*4f80*/  @!P1 LDG.E.U16 R2, desc[UR10][R112.64] ;  /* 0x0000000a70029981 */ /* 0x000362000c1e1500 */
[----:B0-----:R-:W-:Y:S01]  /*4f90*/  IMAD R118, R118, UR6, RZ ;  /* 0x0000000676767c24 */ /* 0x001fe2000f8e02ff */
[----:B------:R-:W-:Y:S01]  /*4fa0*/  ISETP.GE.AND P0, PT, R0, UR9, PT ;  /* 0x0000000900007c0c */ /* 0x000fe2000bf06270 */
[----:B------:R-:W0:Y:S01]  /*4fb0*/  LDCU UR6, c[0x0][0x3a8] ;  /* 0x00007500ff0677ac */ /* 0x000e220008000800 */
[----:B------:R-:W-:Y:S01]  /*4fc0*/  PRMT R0, RZ, 0x7610, R0 ;  /* 0x00007610ff007816 */ /* 0x000fe20000000000 */
[----:B------:R-:W-:Y:S01]  /*4fd0*/  IMAD.WIDE R116, R118, 0x2, R106 ;  /* 0x0000000276747825 */ /* 0x000fe200078e026a */
[C---:B------:R-:W-:Y:S02]  /*4fe0*/  LOP3.LUT R118, R3.reuse, 0x18, RZ, 0xfc, !PT ;  /* 0x0000001803767812 */ /* 0x040fe400078efcff */
[----:B------:R-:W-:-:S02]  /*4ff0*/  LOP3.LUT R125, R3, 0x18, RZ, 0xfc, !PT ;  /* 0x00000018037d7812 */ /* 0x000fc400078efcff */
[C---:B------:R-:W-:Y:S01]  /*5000*/  LOP3.LUT R126, R3.reuse, 0x20, RZ, 0xfc, !PT ;  /* 0x00000020037e7812 */ /* 0x040fe200078efcff */
[----:B------:R0:W5:Y:S01]  /*5010*/  @!P4 LDG.E.U16 R0, desc[UR10][R114.64] ;  /* 0x0000000a7200c981 */ /* 0x000162000c1e1500 */
[----:B---3--:R-:W-:Y:S01]  /*5020*/  IMAD R118, R118, UR8, RZ ;  /* 0x0000000876767c24 */ /* 0x008fe2000f8e02ff */
[----:B------:R-:W-:Y:S01]  /*5030*/  ISETP.GE.AND P4, PT, R124, UR9, PT ;  /* 0x000000097c007c0c */ /* 0x000fe2000bf86270 */
[----:B------:R-:W3:Y:S01]  /*5040*/  LDCU UR8, c[0x0][0x3a8] ;  /* 0x00007500ff0877ac */ /* 0x000ee20008000800 */
[----:B-1----:R-:W-:Y:S02]  /*5050*/  PRMT R112, RZ, 0x7610, R112 ;  /* 0x00007610ff707816 */ /* 0x002fe40000000070 */
[----:B------:R-:W-:Y:S02]  /*5060*/  LOP3.LUT R128, R3, 0x28, RZ, 0xfc, !PT ;  /* 0x0000002803807812 */ /* 0x000fe400078efcff */
[----:B------:R-:W-:Y:S01]  /*5070*/  PRMT R119, RZ, 0x7610, R119 ;  /* 0x00007610ff777816 */ /* 0x000fe20000000077 */
[----:B------:R-:W1:Y:S01]  /*5080*/  S2R R135, SR_TID.X ;  /* 0x0000000000877919 */ /* 0x000e620000002100 */
[----:B------:R-:W-:Y:S01]  /*5090*/  ISETP.GE.AND P1, PT, R125, UR9, PT ;  /* 0x000000097d007c0c */ /* 0x000fe2000bf26270 */
[----:B------:R-:W-:Y:S01]  /*50a0*/  IMAD.WIDE R124, R118, 0x2, R106 ;  /* 0x00000002767c7825 */ /* 0x000fe200078e026a */
[C---:B------:R-:W-:Y:S01]  /*50b0*/  LOP3.LUT R118, R3.reuse, 0x30, RZ, 0xfc, !PT ;  /* 0x0000003003767812 */ /* 0x040fe200078efcff */
[----:B------:R-:W3:Y:S02]  /*50c0*/  @!P2 LDG.E.U16 R112, desc[UR10][R116.64] ;  /* 0x0000000a7470a981 */ /* 0x000ee4000c1e1500 */
[----:B--2---:R-:W-:Y:S01]  /*50d0*/  IMAD R126, R126, UR7, RZ ;  /* 0x000000077e7e7c24 */ /* 0x004fe2000f8e02ff */
[----:B0-----:R-:W-:Y:S01]  /*50e0*/  PRMT R114, RZ, 0x7610, R114 ;  /* 0x00007610ff727816 */ /* 0x001fe20000000072 */
[----:B------:R-:W-:Y:S01]  /*50f0*/  IMAD R128, R128, UR6, RZ ;  /* 0x0000000680807c24 */ /* 0x000fe2000f8e02ff */
[----:B------:R-:W-:Y:S01]  /*5100*/  ISETP.GE.AND P2, PT, R118, UR9, PT ;  /* 0x0000000976007c0c */ /* 0x000fe2000bf46270 */
[----:B------:R-:W-:Y:S01]  /*5110*/  IMAD.WIDE R126, R126, 0x2, R106 ;  /* 0x000000027e7e7825 */ /* 0x000fe200078e026a */
[C---:B------:R-:W-:Y:S01]  /*5120*/  LOP3.LUT R118, R3.reuse, 0x40, RZ, 0xfc, !PT ;  /* 0x0000004003767812 */ /* 0x040fe200078efcff */
[----:B------:R-:W0:Y:S01]  /*5130*/  LDCU UR6, c[0x0][0x3a8] ;  /* 0x00007500ff0677ac */ /* 0x000e220008000800 */
[----:B----4-:R-:W-:Y:S01]  /*5140*/  LOP3.LUT R110, R3, 0x30, RZ, 0xfc, !PT ;  /* 0x00000030036e7812 */ /* 0x010fe200078efcff */
[----:B------:R-:W2:Y:S01]  /*5150*/  @!P1 LDG.E.U16 R119, desc[UR10][R124.64] ;  /* 0x0000000a7c779981 */ /* 0x000ea2000c1e1500 */
[----:B------:R-:W4:Y:S03]  /*5160*/  LDCU UR7, c[0x0][0x3a8] ;  /* 0x00007500ff0777ac */ /* 0x000f260008000800 */
[----:B------:R0:W2:Y:S01]  /*5170*/  @!P4 LDG.E.U16 R114, desc[UR10][R126.64] ;  /* 0x0000000a7e72c981 */ /* 0x0000a2000c1e1500 */
[----:B------:R-:W-:-:S02]  /*5180*/  ISETP.GE.AND P4, PT, R118, UR9, PT ;  /* 0x0000000976007c0c */ /* 0x000fc4000bf86270 */
[----:B------:R-:W0:Y:S01]  /*5190*/  S2R R118, SR_TID.X ;  /* 0x0000000000767919 */ /* 0x000e220000002100 */
[C---:B------:R-:W-:Y:S02]  /*51a0*/  LOP3.LUT R108, R3.reuse, 0x48, RZ, 0xfc, !PT ;  /* 0x00000048036c7812 */ /* 0x040fe400078efcff */
[----:B------:R-:W-:Y:S01]  /*51b0*/  PRMT R145, RZ, 0x7610, R145 ;  /* 0x00007610ff917816 */ /* 0x000fe20000000091 */
[----:B------:R-:W2:Y:S01]  /*51c0*/  LDL.64 R250, [R1+0x80] ;  /* 0x0000800001fa7983 */ /* 0x000ea20000100a00 */
[----:B------:R-:W-:Y:S02]  /*51d0*/  PRMT R144, RZ, 0x7610, R144 ;  /* 0x00007610ff907816 */ /* 0x000fe40000000090 */
[----:B------:R-:W-:Y:S01]  /*51e0*/  LOP3.LUT R134, R3, 0x90, RZ, 0xfc, !PT ;  /* 0x0000009003867812 */ /* 0x000fe200078efcff */
[----:B------:R-:W2:Y:S01]  /*51f0*/  LDL.64 R122, [R1+0x88] ;  /* 0x00008800017a7983 */ /* 0x000ea20000100a00 */
[----:B----4-:R-:W-:Y:S01]  /*5200*/  IMAD R110, R110, UR7, RZ ;  /* 0x000000076e6e7c24 */ /* 0x010fe2000f8e02ff */
[----:B------:R-:W4:Y:S01]  /*5210*/  LDCU UR7, c[0x0][0x3a8] ;  /* 0x00007500ff0777ac */ /* 0x000f220008000800 */
[----:B------:R-:W-:Y:S01]  /*5220*/  PRMT R149, RZ, 0x7610, R149 ;  /* 0x00007610ff957816 */ /* 0x000fe20000000095 */
[----:B------:R-:W2:Y:S01]  /*5230*/  LDL.64 R120, [R1+0xd8] ;  /* 0x0000d80001787983 */ /* 0x000ea20000100a00 */
[----:B0-----:R-:W-:-:S05]  /*5240*/  LEA.HI R109, R118, 0x38, RZ, 0x1c ;  /* 0x00000038766d7811 */ /* 0x001fca00078fe0ff */
[----:B------:R-:W-:Y:S01]  /*5250*/  IMAD R109, R109, UR6, RZ ;  /* 0x000000066d6d7c24 */ /* 0x000fe2000f8e02ff */
[----:B------:R-:W0:Y:S01]  /*5260*/  LDCU UR6, c[0x0][0x3a8] ;  /* 0x00007500ff0677ac */ /* 0x000e220008000800 */
[----:B------:R-:W-:Y:S02]  /*5270*/  PRMT R115, RZ, 0x7610, R115 ;  /* 0x00007610ff737816 */ /* 0x000fe40000000073 */
[--C-:B------:R-:W-:Y:S01]  /*5280*/  IMAD.WIDE R126, R109, 0x2, R106.reuse ;  /* 0x000000026d7e7825 */ /* 0x100fe200078e026a */
[C---:B------:R-:W-:Y:S02]  /*5290*/  LOP3.LUT R109, R3.reuse, 0x40, RZ, 0xfc, !PT ;  /* 0x00000040036d7812 */ /* 0x040fe400078efcff */
[----:B------:R-:W-:Y:S01]  /*52a0*/  ISETP.GE.AND P1, PT, R108, UR9, PT ;  /* 0x000000096c007c0c */ /* 0x000fe2000bf26270 */
[----:B------:R-:W-:Y:S01]  /*52b0*/  IMAD.WIDE R128, R128, 0x2, R106 ;  /* 0x0000000280807825 */ /* 0x000fe200078e026a */
[----:B------:R-:W-:Y:S02]  /*52c0*/  PRMT R113, RZ, 0x7610, R113 ;  /* 0x00007610ff717816 */ /* 0x000fe40000000071 */
[----:B------:R-:W-:Y:S01]  /*52d0*/  PRMT R116, RZ, 0x7610, R116 ;  /* 0x00007610ff747816 */ /* 0x000fe20000000074 */
[----:B------:R-:W-:Y:S01]  /*52e0*/  IMAD.WIDE R124, R110, 0x2, R106 ;  /* 0x000000026e7c7825 */ /* 0x000fe200078e026a */
[----:B------:R-:W-:Y:S01]  /*52f0*/  LOP3.LUT R117, R3, 0x70, RZ, 0xfc, !PT ;  /* 0x0000007003757812 */ /* 0x000fe200078efcff */
[----:B------:R-:W2:Y:S02]  /*5300*/  @!P5 LDG.E.U16 R115, desc[UR10][R128.64] ;  /* 0x0000000a8073d981 */ /* 0x000ea4000c1e1500 */
[----:B----4-:R-:W-:-:S02]  /*5310*/  IMAD R109, R109, UR7, RZ ;  /* 0x000000076d6d7c24 */ /* 0x010fc4000f8e02ff */
[----:B0-----:R-:W-:Y:S01]  /*5320*/  IMAD R108, R108, UR6, RZ ;  /* 0x000000066c6c7c24 */ /* 0x001fe2000f8e02ff */
[----:B------:R-:W0:Y:S01]  /*5330*/  LDCU UR6, c[0x0][0x3a8] ;  /* 0x00007500ff0677ac */ /* 0x000e220008000800 */
[----:B------:R-:W-:Y:S01]  /*5340*/  ISETP.GE.AND P5, PT, R117, UR9, PT ;  /* 0x0000000975007c0c */ /* 0x000fe2000bfa6270 */
[----:B------:R4:W2:Y:S01]  /*5350*/  @!P2 LDG.E.U16 R113, desc[UR10][R124.64] ;  /* 0x0000000a7c71a981 */ /* 0x0008a2000c1e1500 */
[----:B------:R-:W-:Y:S01]  /*5360*/  PRMT R117, RZ, 0x7610, R117 ;  /* 0x00007610ff757816 */ /* 0x000fe20000000075 */
[----:B------:R-:W0:Y:S02]  /*5370*/  LDCU UR7, c[0x0][0x3a8] ;  /* 0x00007500ff0777ac */ /* 0x000e240008000800 */
[----:B------:R1:W2:Y:S01]  /*5380*/  @!P0 LDG.E.U16 R116, desc[UR10][R126.64] ;  /* 0x0000000a7e748981 */ /* 0x0002a2000c1e1500 */
[----:B----4-:R-:W-:-:S04]  /*5390*/  IMAD.WIDE R124, R109, 0x2, R106 ;  /* 0x000000026d7c7825 */ /* 0x010fc800078e026a */
[----:B-1----:R-:W-:Y:S01]  /*53a0*/  IMAD.WIDE R126, R108, 0x2, R106 ;  /* 0x000000026c7e7825 */ /* 0x002fe200078e026a */
[C---:B------:R-:W-:Y:S01]  /*53b0*/  LOP3.LUT R108, R3.reuse, 0x58, RZ, 0xfc, !PT ;  /* 0x00000058036c7812 */ /* 0x040fe200078efcff */
[----:B------:R1:W4:Y:S03]  /*53c0*/  @!P4 LDG.E.U16 R117, desc[UR10][R124.64] ;  /* 0x0000000a7c75c981 */ /* 0x000326000c1e1500 */
[----:B------:R-:W-:Y:S02]  /*53d0*/  ISETP.GE.AND P4, PT, R108, UR9, PT ;  /* 0x000000096c007c0c */ /* 0x000fe4000bf86270 */
[----:B------:R-:W-:Y:S02]  /*53e0*/  LOP3.LUT R108, R3, 0x50, RZ, 0xfc, !PT ;  /* 0x00000050036c7812 */ /* 0x000fe400078efcff */
[----:B------:R-:W-:-:S03]  /*53f0*/  LEA.HI R118, R219, 0x78, RZ, 0x1c ;  /* 0x00000078db767811 */ /* 0x000fc600078fe0ff */
[----:B0-----:R-:W-:Y:S01]  /*5400*/  IMAD R108, R108, UR6, RZ ;  /* 0x000000066c6c7c24 */ /* 0x001fe2000f8e02ff */
[----:B------:R-:W0:Y:S01]  /*5410*/  LDCU UR6, c[0x0][0x3a8] ;  /* 0x00007500ff0677ac */ /* 0x000e220008000800 */
[----:B------:R-:W-:Y:S02]  /*5420*/  ISETP.GE.AND P2, PT, R118, UR9, PT ;  /* 0x0000000976007c0c */ /* 0x000fe4000bf46270 */
[----:B------:R-:W-:Y:S02]  /*5430*/  PRMT R118, RZ, 0x7610, R118 ;  /* 0x00007610ff767816 */ /* 0x000fe40000000076 */
[----:B------:R-:W-:-:S04]  /*5440*/  LOP3.LUT R128, R3, 0x80, RZ, 0xfc, !PT ;  /* 0x0000008003807812 */ /* 0x000fc800078efcff */
[----:B------:R1:W2:Y:S01]  /*5450*/  @!P1 LDG.E.U16 R118, desc[UR10][R126.64] ;  /* 0x0000000a7e769981 */ /* 0x0002a2000c1e1500 */
[----:B------:R-:W-:Y:S01]  /*5460*/  ISETP.GE.AND P1, PT, R128, UR9, PT ;  /* 0x0000000980007c0c */ /* 0x000fe2000bf26270 */
[----:B------:R-:W-:Y:S01]  /*5470*/  IMAD.WIDE R128, R108, 0x2, R106 ;  /* 0x000000026c807825 */ /* 0x000fe200078e026a */
[----:B------:R-:W-:-:S05]  /*5480*/  LOP3.LUT R108, R3, 0x60, RZ, 0xfc, !PT ;  /* 0x00000060036c7812 */ /* 0x000fca00078efcff */
[----:B0-----:R-:W-:Y:S01]  /*5490*/  IMAD R108, R108, UR6, RZ ;  /* 0x000000066c6c7c24 */ /* 0x001fe2000f8e02ff */
[----:B------:R-:W0:Y:S01]  /*54a0*/  LDCU UR6, c[0x0][0x3a8] ;  /* 0x00007500ff0677ac */ /* 0x000e220008000800 */
[C---:B------:R-:W-:Y:S02]  /*54b0*/  LOP3.LUT R109, R3.reuse, 0x50, RZ, 0xfc, !PT ;  /* 0x00000050036d7812 */ /* 0x040fe400078efcff */
[----:B------:R-:W-:Y:S01]  /*54c0*/  IMAD.WIDE R132, R108, 0x2, R106 ;  /* 0x000000026c847825 */ /* 0x000fe200078e026a */
[----:B------:R-:W-:Y:S02]  /*54d0*/  LOP3.LUT R108, R3, 0x70, RZ, 0xfc, !PT ;  /* 0x00000070036c7812 */ /* 0x000fe400078efcff */
[----:B------:R-:W-:Y:S02]  /*54e0*/  ISETP.GE.AND P0, PT, R109, UR9, PT ;  /* 0x000000096d007c0c */ /* 0x000fe4000bf06270 */
[----:B------:R-:W-:-:S05]  /*54f0*/  LOP3.LUT R109, R3, 0x58, RZ, 0xfc, !PT ;  /* 0x00000058036d7812 */ /* 0x000fca00078efcff */
[----:B------:R-:W-:Y:S01]  /*5500*/  IMAD R109, R109, UR7, RZ ;  /* 0x000000076d6d7c24 */ /* 0x000fe2000f8e02ff */
[----:B------:R-:W1:Y:S01]  /*5510*/  LDCU UR7, c[0x0][0x3a8] ;  /* 0x00007500ff0777ac */ /* 0x000e620008000800 */
[----:B0-----:R-:W-:Y:S01]  /*5520*/  IMAD R108, R108, UR6, RZ ;  /* 0x000000066c6c7c24 */ /* 0x001fe2000f8e02ff */
[----:B------:R-:W0:Y:S01]  /*5530*/  LDCU UR6, c[0x0][0x3a8] ;  /* 0x00007500ff0677ac */ /* 0x000e220008000800 */
[----:B-1----:R-:W-:Y:S01]  /*5540*/  PRMT R125, RZ, 0x7610, R125 ;  /* 0x00007610ff7d7816 */ /* 0x002fe2000000007d */
[----:B------:R-:W-:Y:S01]  /*5550*/  IMAD.WIDE R130, R109, 0x2, R106 ;  /* 0x000000026d827825 */ /* 0x000fe200078e026a */
[----:B------:R-:W-:-:S04]  /*5560*/  LOP3.LUT R109, R3, 0x68, RZ, 0xfc, !PT ;  /* 0x00000068036d7812 */ /* 0x000fc800078efcff */
[----:B------:R1:W4:Y:S01]  /*5570*/  @!P4 LDG.E.U16 R125, desc[UR10][R130.64] ;  /* 0x0000000a827dc981 */ /* 0x000322000c1e1500 */
[----:B------:R-:W-:Y:S02]  /*5580*/  PRMT R124, RZ, 0x7610, R124 ;  /* 0x00007610ff7c7816 */ /* 0x000fe4000000007c */
[----:B------:R-:W-:Y:S01]  /*5590*/  PRMT R126, RZ, 0x7610, R126 ;  /* 0x00007610ff7e7816 */ /* 0x000fe2000000007e */
[----:B------:R-:W-:-:S03]  /*55a0*/  IMAD R109, R109, UR7, RZ ;  /* 0x000000076d6d7c24 */ /* 0x000fc6000f8e02ff */
[----:B------:R0:W4:Y:S01]  /*55b0*/  @!P0 LDG.E.U16 R124, desc[UR10][R128.64] ;  /* 0x0000000a807c8981 */ /* 0x000122000c1e1500 */
[----:B------:R-:W0:Y:S01]  /*55c0*/  LDCU UR7, c[0x0][0x3a8] ;  /* 0x00007500ff0777ac */ /* 0x000e220008000800 */
[--C-:B-1----:R-:W-:Y:S01]  /*55d0*/  IMAD.WIDE R130, R108, 0x2, R106.reuse ;  /* 0x000000026c827825 */ /* 0x102fe200078e026a */
[----:B------:R-:W-:Y:S01]  /*55e0*/  LEA.HI R108, R135, 0x78, RZ, 0x1c ;  /* 0x00000078876c7811 */ /* 0x000fe200078fe0ff */
[----:B------:R1:W4:Y:S04]  /*55f0*/  @!P3 LDG.E.U16 R126, desc[UR10][R132.64] ;  /* 0x0000000a847eb981 */ /* 0x000328000c1e1500 */
[----:B0-----:R-:W-:Y:S01]  /*5600*/  IMAD R108, R108, UR6, RZ ;  /* 0x000000066c6c7c24 */ /* 0x001fe2000f8e02ff */
[----:B------:R-:W0:Y:S01]  /*5610*/  LDCU UR6, c[0x0][0x3a8] ;  /* 0x00007500ff0677ac */ /* 0x000e220008000800 */
[----:B------:R-:W-:Y:S01]  /*5620*/  IMAD.WIDE R128, R109, 0x2, R106 ;  /* 0x000000026d807825 */ /* 0x000fe200078e026a */
[----:B------:R0:W4:Y:S01]  /*5630*/  @!P5 LDG.E.U16 R144, desc[UR10][R130.64] ;  /* 0x0000000a8290d981 */ /* 0x000122000c1e1500 */
[----:B-1----:R-:W-:-:S03]  /*5640*/  LOP3.LUT R132, R3, 0xa0, RZ, 0xfc, !PT ;  /* 0x000000a003847812 */ /* 0x002fc600078efcff */
[----:B------:R-:W4:Y:S01]  /*5650*/  @!P6 LDG.E.U16 R145, desc[UR10][R128.64] ;  /* 0x0000000a8091e981 */ /* 0x000f22000c1e1500 */
[----:B------:R-:W-:Y:S01]  /*5660*/  ISETP.GE.AND P6, PT, R132, UR9, PT ;  /* 0x0000000984007c0c */ /* 0x000fe2000bfc6270 */
[----:B------:R-:W-:Y:S01]  /*5670*/  IMAD.WIDE R132, R108, 0x2, R106 ;  /* 0x000000026c847825 */ /* 0x000fe200078e026a */
[----:B------:R-:W-:-:S05]  /*5680*/  LOP3.LUT R108, R3, 0x88, RZ, 0xfc, !PT ;  /* 0x00000088036c7812 */ /* 0x000fca00078efcff */
[----:B0-----:R-:W-:Y:S01]  /*5690*/  IMAD R108, R108, UR6, RZ ;  /* 0x000000066c6c7c24 */ /* 0x001fe2000f8e02ff */
[----:B------:R-:W0:Y:S03]  /*56a0*/  LDCU UR6, c[0x0][0x3a8] ;  /* 0x00007500ff0677ac */ /* 0x000e260008000800 */
[----:B------:R-:W-:Y:S01]  /*56b0*/  IMAD.WIDE R136, R108, 0x2, R106 ;  /* 0x000000026c887825 */ /* 0x000fe200078e026a */
[C---:B------:R-:W-:Y:S02]  /*56c0*/  LOP3.LUT R108, R3.reuse, 0x98, RZ, 0xfc, !PT ;  /* 0x00000098036c7812 */ /* 0x040fe400078efcff */
[----:B------:R-:W-:Y:S02]  /*56d0*/  LOP3.LUT R109, R3, 0x80, RZ, 0xfc, !PT ;  /* 0x00000080036d7812 */ /* 0x000fe400078efcff */
[----:B------:R-:W-:-:S03]  /*56e0*/  ISETP.GE.AND P4, PT, R134, UR9, PT ;  /* 0x0000000986007c0c */ /* 0x000fc6000bf86270 */
[----:B------:R-:W-:Y:S01]  /*56f0*/  IMAD R109, R109, UR7, RZ ;  /* 0x000000076d6d7c24 */ /* 0x000fe2000f8e02ff */
[----:B------:R-:W1:Y:S01]  /*5700*/  LDCU UR7, c[0x0][0x3a8] ;  /* 0x00007500ff0777ac */ /* 0x000e620008000800 */
[----:B0-----:R-:W-:Y:S01]  /*5710*/  IMAD R108, R108, UR6, RZ ;  /* 0x000000066c6c7c24 */ /* 0x001fe2000f8e02ff */
[----:B------:R-:W0:Y:S01]  /*5720*/  LDCU UR6, c[0x0][0x3a8] ;  /* 0x00007500ff0677ac */ /* 0x000e220008000800 */
[----:B------:R-:W-:Y:S01]  /*5730*/  PRMT R130, RZ, 0x7610, R130 ;  /* 0x00007610ff827816 */ /* 0x000fe20000000082 */
[----:B------:R-:W-:-:S05]  /*5740*/  IMAD.WIDE R134, R109, 0x2, R106 ;  /* 0x000000026d867825 */ /* 0x000fca00078e026a */
[----:B------:R1:W4:Y:S01]  /*5750*/  @!P1 LDG.E.U16 R130, desc[UR10][R134.64] ;  /* 0x0000000a86829981 */ /* 0x000322000c1e1500 */
[C---:B------:R-:W-:Y:S02]  /*5760*/  LOP3.LUT R109, R3.reuse, 0x90, RZ, 0xfc, !PT ;  /* 0x00000090036d7812 */ /* 0x040fe400078efcff */
[----:B------:R-:W-:Y:S01]  /*5770*/  PRMT R131, RZ, 0x7610, R131 ;  /* 0x00007610ff837816 */ /* 0x000fe20000000083 */
[----:B-1----:R-:W-:Y:S01]  /*5780*/  IMAD.WIDE R134, R108, 0x2, R106 ;  /* 0x000000026c867825 */ /* 0x002fe200078e026a */
[----:B------:R-:W-:-:S04]  /*5790*/  LOP3.LUT R108, R3, 0xa0, RZ, 0xfc, !PT ;  /* 0x000000a0036c7812 */ /* 0x000fc800078efcff */
[----:B------:R1:W4:Y:S01]  /*57a0*/  @!P2 LDG.E.U16 R131, desc[UR10][R132.64] ;  /* 0x0000000a8483a981 */ /* 0x000322000c1e1500 */
[----:B------:R-:W-:Y:S01]  /*57b0*/  LOP3.LUT R128, R3, 0xc0, RZ, 0xfc, !PT ;  /* 0x000000c003807812 */ /* 0x000fe200078efcff */
[----:B0-----:R-:W-:Y:S01]  /*57c0*/  IMAD R108, R108, UR6, RZ ;  /* 0x000000066c6c7c24 */ /* 0x001fe2000f8e02ff */
[----:B------:R-:W0:Y:S01]  /*57d0*/  LDCU UR6, c[0x0][0x3a8] ;  /* 0x00007500ff0677ac */ /* 0x000e220008000800 */
[----:B------:R-:W-:Y:S01]  /*57e0*/  IMAD R109, R109, UR7, RZ ;  /* 0x000000076d6d7c24 */ /* 0x000fe2000f8e02ff */
[----:B------:R-:W-:Y:S02]  /*57f0*/  LOP3.LUT R127, R3, 0x88, RZ, 0xfc, !PT ;  /* 0x00000088037f7812 */ /* 0x000fe400078efcff */
[----:B------:R-:W-:Y:S01]  /*5800*/  ISETP.GE.AND P1, PT, R128, UR9, PT ;  /* 0x0000000980007c0c */ /* 0x000fe2000bf26270 */
[----:B-1----:R-:W-:Y:S01]  /*5810*/  IMAD.WIDE R132, R109, 0x2, R106 ;  /* 0x000000026d847825 */ /* 0x002fe200078e026a */
[----:B------:R-:W-:Y:S01]  /*5820*/  PRMT R128, RZ, 0x7610, R128 ;  /* 0x00007610ff807816 */ /* 0x000fe20000000080 */
[----:B------:R-:W1:Y:S01]  /*5830*/  LDCU UR7, c[0x0][0x3a8] ;  /* 0x00007500ff0777ac */ /* 0x000e620008000800 */
[----:B------:R-:W-:-:S02]  /*5840*/  ISETP.GE.AND P0, PT, R127, UR9, PT ;  /* 0x000000097f007c0c */ /* 0x000fc4000bf06270 */
[----:B------:R-:W-:Y:S02]  /*5850*/  LOP3.LUT R127, R3, 0x98, RZ, 0xfc, !PT ;  /* 0x00000098037f7812 */ /* 0x000fe400078efcff */
[----:B------:R0:W4:Y:S02]  /*5860*/  @!P4 LDG.E.U16 R128, desc[UR10][R132.64] ;  /* 0x0000000a8480c981 */ /* 0x000124000c1e1500 */
[----:B------:R-:W-:Y:S02]  /*5870*/  ISETP.GE.AND P3, PT, R127, UR9, PT ;  /* 0x000000097f007c0c */ /* 0x000fe4000bf66270 */
[C---:B------:R-:W-:Y:S02]  /*5880*/  LOP3.LUT R127, R3.reuse, 0xa8, RZ, 0xfc, !PT ;  /* 0x000000a8037f7812 */ /* 0x040fe400078efcff */
[----:B------:R-:W-:Y:S01]  /*5890*/  PRMT R129, RZ, 0x7610, R129 ;  /* 0x00007610ff817816 */ /* 0x000fe20000000081 */
[----:B0-----:R-:W-:Y:S01]  /*58a0*/  IMAD.WIDE R132, R108, 0x2, R106 ;  /* 0x000000026c847825 */ /* 0x001fe200078e026a */
[----:B------:R-:W-:-:S04]  /*58b0*/  LOP3.LUT R108, R3, 0xb0, RZ, 0xfc, !PT ;  /* 0x000000b0036c7812 */ /* 0x000fc800078efcff */
[----:B------:R0:W4:Y:S01]  /*58c0*/  @!P0 LDG.E.U16 R129, desc[UR10][R136.64] ;  /* 0x0000000a88818981 */ /* 0x000122000c1e1500 */
[----:B------:R-:W-:Y:S02]  /*58d0*/  ISETP.GE.AND P5, PT, R127, UR9, PT ;  /* 0x000000097f007c0c */ /* 0x000fe4000bfa6270 */
[----:B------:R-:W-:Y:S01]  /*58e0*/  LOP3.LUT R127, R3, 0xb0, RZ, 0xfc, !PT ;  /* 0x000000b0037f7812 */ /* 0x000fe200078efcff */
[----:B------:R-:W-:Y:S01]  /*58f0*/  IMAD R108, R108, UR6, RZ ;  /* 0x000000066c6c7c24 */ /* 0x000fe2000f8e02ff */
[----:B------:R-:W1:Y:S02]  /*5900*/  LDCU UR6, c[0x0][0x3a8] ;  /* 0x00007500ff0677ac */ /* 0x000e640008000800 */
[----:B------:R-:W-:Y:S02]  /*5910*/  ISETP.GE.AND P2, PT, R127, UR9, PT ;  /* 0x000000097f007c0c */ /* 0x000fe4000bf46270 */
[----:B0-----:R-:W-:Y:S02]  /*5920*/  LOP3.LUT R137, R3, 0xc8, RZ, 0xfc, !PT ;  /* 0x000000c803897812 */ /* 0x001fe400078efcff */
[----:B------:R-:W-:-:S02]  /*5930*/  PRMT R127, RZ, 0x7610, R127 ;  /* 0x00007610ff7f7816 */ /* 0x000fc4000000007f */
[----:B------:R-:W-:Y:S02]  /*5940*/  ISETP.GE.AND P0, PT, R137, UR9, PT ;  /* 0x0000000989007c0c */ /* 0x000fe4000bf06270 */
[C---:B------:R-:W-:Y:S02]  /*5950*/  LOP3.LUT R136, R3.reuse, 0xd0, RZ, 0xfc, !PT ;  /* 0x000000d003887812 */ /* 0x040fe400078efcff */
[----:B------:R-:W-:Y:S01]  /*5960*/  LOP3.LUT R137, R3, 0xd8, RZ, 0xfc, !PT ;  /* 0x000000d803897812 */ /* 0x000fe200078efcff */
[----:B------:R0:W4:Y:S01]  /*5970*/  @!P3 LDG.E.U16 R127, desc[UR10][R134.64] ;  /* 0x0000000a867fb981 */ /* 0x000122000c1e1500 */
[----:B------:R-:W-:Y:S02]  /*5980*/  ISETP.GE.AND P4, PT, R136, UR9, PT ;  /* 0x0000000988007c0c */ /* 0x000fe4000bf86270 */
[----:B------:R-:W-:Y:S01]  /*5990*/  ISETP.GE.AND P3, PT, R137, UR9, PT ;  /* 0x0000000989007c0c */ /* 0x000fe2000bf66270 */
[----:B------:R-:W-:Y:S01]  /*59a0*/  IMAD.WIDE R136, R108, 0x2, R106 ;  /* 0x000000026c887825 */ /* 0x000fe200078e026a */
[----:B------:R-:W-:-:S02]  /*59b0*/  LOP3.LUT R109, R3, 0xa8, RZ, 0xfc, !PT ;  /* 0x000000a8036d7812 */ /* 0x000fc400078efcff */
[----:B------:R-:W-:Y:S02]  /*59c0*/  LOP3.LUT R108, R3, 0xd0, RZ, 0xfc, !PT ;  /* 0x000000d0036c7812 */ /* 0x000fe400078efcff */
[----:B------:R-:W-:Y:S01]  /*59d0*/  PRMT R146, RZ, 0x7610, R146 ;  /* 0x00007610ff927816 */ /* 0x000fe20000000092 */
[----:B-1----:R-:W-:Y:S01]  /*59e0*/  IMAD R109, R109, UR7, RZ ;  /* 0x000000076d6d7c24 */ /* 0x002fe2000f8e02ff */
[----:B------:R-:W1:Y:S01]  /*59f0*/  LDCU UR7, c[0x0][0x3a8] ;  /* 0x00007500ff0777ac */ /* 0x000e620008000800 */
[----:B------:R-:W-:Y:S01]  /*5a00*/  IMAD R108, R108, UR6, RZ ;  /* 0x000000066c6c7c24 */ /* 0x000fe2000f8e02ff */
[----:B------:R5:W4:Y:S01]  /*5a10*/  @!P2 LDG.E.U16 R149, desc[UR10][R136.64] ;  /* 0x0000000a8895a981 */ /* 0x000b22000c1e1500 */
[----:B------:R-:W3:Y:S01]  /*5a20*/  LDCU UR6, c[0x0][0x3a8] ;  /* 0x00007500ff0677ac */ /* 0x000ee20008000800 */
[--C-:B0-----:R-:W-:Y:S01]  /*5a30*/  IMAD.WIDE R134, R109, 0x2, R106.reuse ;  /* 0x000000026d867825 */ /* 0x101fe200078e026a */
[C---:B------:R-:W-:Y:S01]  /*5a40*/  LOP3.LUT R109, R3.reuse, 0xc8, RZ, 0xfc, !PT ;  /* 0x000000c8036d7812 */ /* 0x040fe200078efcff */
[----:B------:R0:W4:Y:S01]  /*5a50*/  @!P6 LDG.E.U16 R146, desc[UR10][R132.64] ;  /* 0x0000000a8492e981 */ /* 0x000122000c1e1500 */
[C---:B------:R-:W-:Y:S01]  /*5a60*/  LOP3.LUT R138, R3.reuse, 0xe0, RZ, 0xfc, !PT ;  /* 0x000000e0038a7812 */ /* 0x040fe200078efcff */
[----:B-----5:R-:W-:Y:S01]  /*5a70*/  IMAD.WIDE R136, R108, 0x2, R106 ;  /* 0x000000026c887825 */ /* 0x020fe200078e026a */
[----:B------:R-:W-:-:S02]  /*5a80*/  LOP3.LUT R108, R3, 0xd8, RZ, 0xfc, !PT ;  /* 0x000000d8036c7812 */ /* 0x000fc400078efcff */
[----:B------:R-:W-:Y:S02]  /*5a90*/  PRMT R147, RZ, 0x7610, R147 ;  /* 0x00007610ff937816 */ /* 0x000fe40000000093 */
[----:B------:R-:W-:Y:S01]  /*5aa0*/  LOP3.LUT R110, R3, 0xc0, RZ, 0xfc, !PT ;  /* 0x000000c0036e7812 */ /* 0x000fe200078efcff */
[----:B-1----:R-:W-:Y:S01]  /*5ab0*/  IMAD R109, R109, UR7, RZ ;  /* 0x000000076d6d7c24 */ /* 0x002fe2000f8e02ff */
[----:B------:R-:W-:Y:S01]  /*5ac0*/  ISETP.GE.AND P6, PT, R138, UR9, PT ;  /* 0x000000098a007c0c */ /* 0x000fe2000bfc6270 */
[----:B------:R-:W1:Y:S01]  /*5ad0*/  LDCU UR7, c[0x0][0x3a8] ;  /* 0x00007500ff0777ac */ /* 0x000e620008000800 */
[----:B------:R-:W-:Y:S01]  /*5ae0*/  LOP3.LUT R138, R3, 0xf0, RZ, 0xfc, !PT ;  /* 0x000000f0038a7812 */ /* 0x000fe200078efcff */
[----:B---3--:R-:W-:Y:S01]  /*5af0*/  IMAD R108, R108, UR6, RZ ;  /* 0x000000066c6c7c24 */ /* 0x008fe2000f8e02ff */
[----:B------:R3:W5:Y:S01]  /*5b00*/  @!P5 LDG.E.U16 R147, desc[UR10][R134.64] ;  /* 0x0000000a8693d981 */ /* 0x000762000c1e1500 */
[----:B------:R-:W1:Y:S01]  /*5b10*/  LDCU UR6, c[0x0][0x3a8] ;  /* 0x00007500ff0677ac */ /* 0x000e620008000800 */
[----:B------:R-:W-:Y:S01]  /*5b20*/  PRMT R183, RZ, 0x7610, R183 ;  /* 0x00007610ffb77816 */ /* 0x000fe200000000b7 */
[----:B------:R-:W-:Y:S01]  /*5b30*/  IMAD R110, R110, UR8, RZ ;  /* 0x000000086e6e7c24 */ /* 0x000fe2000f8e02ff */
[----:B------:R-:W-:-:S02]  /*5b40*/  ISETP.GE.AND P2, PT, R138, UR9, PT ;  /* 0x000000098a007c0c */ /* 0x000fc4000bf46270 */
[----:B------:R-:W-:Y:S01]  /*5b50*/  PRMT R182, RZ, 0x7610, R182 ;  /* 0x00007610ffb67816 */ /* 0x000fe200000000b6 */
[--C-:B0-----:R-:W-:Y:S01]  /*5b60*/  IMAD.WIDE R132, R110, 0x2, R106.reuse ;  /* 0x000000026e847825 */ /* 0x101fe200078e026a */
[----:B------:R-:W-:Y:S01]  /*5b70*/  LEA.HI R138, R219, 0xb8, RZ, 0x1c ;  /* 0x000000b8db8a7811 */ /* 0x000fe200078fe0ff */
[----:B------:R-:W5:Y:S02]  /*5b80*/  LDL.64 R110, [R1] ;  /* 0x00000000016e7983 */ /* 0x000f640000100a00 */
[----:B---3--:R-:W-:Y:S01]  /*5b90*/  IMAD.WIDE R134, R109, 0x2, R106 ;  /* 0x000000026d867825 */ /* 0x008fe200078e026a */
[----:B------:R-:W-:Y:S01]  /*5ba0*/  LOP3.LUT R139, R3, 0xe8, RZ, 0xfc, !PT ;  /* 0x000000e8038b7812 */ /* 0x000fe200078efcff */
[----:B------:R0:W3:Y:S04]  /*5bb0*/  @!P1 LDG.E.U16 R182, desc[UR10][R132.64] ;  /* 0x0000000a84b69981 */ /* 0x0000e8000c1e1500 */
[----:B------:R1:W3:Y:S01]  /*5bc0*/  @!P0 LDG.E.U16 R183, desc[UR10][R134.64] ;  /* 0x0000000a86b78981 */ /* 0x0002e2000c1e1500 */
[----:B------:R-:W-:-:S02]  /*5bd0*/  ISETP.GE.AND P0, PT, R138, UR9, PT ;  /* 0x000000098a007c0c */ /* 0x000fc4000bf06270 */
[----:B------:R-:W-:Y:S01]  /*5be0*/  ISETP.GE.AND P5, PT, R139, UR9, PT ;  /* 0x000000098b007c0c */ /* 0x000fe2000bfa6270 */
[----:B0-----:R-:W-:Y:S01]  /*5bf0*/  IMAD.WIDE R132, R108, 0x2, R106 ;  /* 0x000000026c847825 */ /* 0x001fe200078e026a */
[----:B------:R-:W-:-:S03]  /*5c00*/  LOP3.LUT R108, R3, 0xe8, RZ, 0xfc, !PT ;  /* 0x000000e8036c7812 */ /* 0x000fc600078efcff */
[----:B-1----:R-:W-:Y:S01]  /*5c10*/  IMAD R134, R138, UR14, RZ ;  /* 0x0000000e8a867c24 */ /* 0x002fe2000f8e02ff */
[----:B------:R-:W-:Y:S01]  /*5c20*/  PRMT R188, RZ, 0x7610, R188 ;  /* 0x00007610ffbc7816 */ /* 0x000fe200000000bc */
[----:B------:R-:W-:Y:S01]  /*5c30*/  IMAD R108, R108, UR6, RZ ;  /* 0x000000066c6c7c24 */ /* 0x000fe2000f8e02ff */
[----:B------:R-:W-:Y:S01]  /*5c40*/  LOP3.LUT R109, R3, 0xe0, RZ, 0xfc, !PT ;  /* 0x000000e0036d7812 */ /* 0x000fe200078efcff */
[----:B------:R-:W-:Y:S01]  /*5c50*/  IMAD.WIDE R134, R134, 0x2, R106 ;  /* 0x0000000286867825 */ /* 0x000fe200078e026a */
[----:B------:R-:W0:Y:S01]  /*5c60*/  LDCU UR6, c[0x0][0x3a8] ;  /* 0x00007500ff0677ac */ /* 0x000e220008000800 */
[----:B------:R-:W-:Y:S02]  /*5c70*/  PRMT R187, RZ, 0x7610, R187 ;  /* 0x00007610ffbb7816 */ /* 0x000fe400000000bb */
[----:B------:R-:W-:Y:S01]  /*5c80*/  PRMT R184, RZ, 0x7610, R184 ;  /* 0x00007610ffb87816 */ /* 0x000fe200000000b8 */
[----:B------:R-:W-:Y:S01]  /*5c90*/  IMAD.WIDE R138, R108, 0x2, R106 ;  /* 0x000000026c8a7825 */ /* 0x000fe200078e026a */
[----:B------:R-:W3:Y:S03]  /*5ca0*/  @!P0 LDG.E.U16 R188, desc[UR10][R134.64] ;  /* 0x0000000a86bc8981 */ /* 0x000ee6000c1e1500 */
[----:B------:R-:W-:Y:S01]  /*5cb0*/  IMAD R109, R109, UR7, RZ ;  /* 0x000000076d6d7c24 */ /* 0x000fe2000f8e02ff */
[----:B------:R-:W3:Y:S01]  /*5cc0*/  @!P5 LDG.E.U16 R187, desc[UR10][R138.64] ;  /* 0x0000000a8abbd981 */ /* 0x000ee2000c1e1500 */
[----:B------:R-:W-:-:S03]  /*5cd0*/  PRMT R186, RZ, 0x7610, R186 ;  /* 0x00007610ffba7816 */ /* 0x000fc600000000ba */
[----:B------:R1:W3:Y:S01]  /*5ce0*/  @!P4 LDG.E.U16 R184, desc[UR10][R136.64] ;  /* 0x0000000a88b8c981 */ /* 0x0002e2000c1e1500 */
[----:B------:R-:W-:Y:S02]  /*5cf0*/  LEA.HI R189, R219, 0xf8, RZ, 0x1c ;  /* 0x000000f8dbbd7811 */ /* 0x000fe400078fe0ff */
[----:B------:R-:W-:Y:S02]  /*5d00*/  LOP3.LUT R108, R3, 0xf0, RZ, 0xfc, !PT ;  /* 0x000000f0036c7812 */ /* 0x000fe400078efcff */
[----:B------:R-:W-:Y:S01]  /*5d10*/  ISETP.GE.AND P1, PT, R189, UR9, PT ;  /* 0x00000009bd007c0c */ /* 0x000fe2000bf26270 */
[----:B-1----:R-:W-:Y:S01]  /*5d20*/  IMAD.WIDE R136, R109, 0x2, R106 ;  /* 0x000000026d887825 */ /* 0x002fe200078e026a */
[----:B------:R-:W-:-:S04]  /*5d30*/  PRMT R185, RZ, 0x7610, R185 ;  /* 0x00007610ffb97816 */ /* 0x000fc800000000b9 */
[----:B------:R1:W3:Y:S01]  /*5d40*/  @!P6 LDG.E.U16 R186, desc[UR10][R136.64] ;  /* 0x0000000a88bae981 */ /* 0x0002e2000c1e1500 */
[----:B0-----:R-:W-:Y:S02]  /*5d50*/  IMAD R108, R108, UR6, RZ ;  /* 0x000000066c6c7c24 */ /* 0x001fe4000f8e02ff */
[----:B------:R-:W-:Y:S01]  /*5d60*/  IMAD R134, R189, UR14, RZ ;  /* 0x0000000ebd867c24 */ /* 0x000fe2000f8e02ff */
[----:B------:R0:W3:Y:S03]  /*5d70*/  @!P3 LDG.E.U16 R185, desc[UR10][R132.64] ;  /* 0x0000000a84b9b981 */ /* 0x0000e6000c1e1500 */
[----:B------:R-:W-:Y:S01]  /*5d80*/  IMAD.WIDE R134, R134, 0x2, R106 ;  /* 0x0000000286867825 */ /* 0x000fe200078e026a */
[----:B-1----:R-:W-:Y:S02]  /*5d90*/  PRMT R136, RZ, 0x7610, R136 ;  /* 0x00007610ff887816 */ /* 0x002fe40000000088 */
[----:B------:R-:W-:Y:S01]  /*5da0*/  PRMT R137, RZ, 0x7610, R137 ;  /* 0x00007610ff897816 */ /* 0x000fe20000000089 */
[----:B0-----:R-:W-:-:S02]  /*5db0*/  IMAD.WIDE R132, R108, 0x2, R106 ;  /* 0x000000026c847825 */ /* 0x001fc400078e026a */
[----:B------:R-:W3:Y:S04]  /*5dc0*/  LDL.64 R108, [R1+0x148] ;  /* 0x00014800016c7983 */ /* 0x000ee80000100a00 */
[----:B------:R0:W3:Y:S04]  /*5dd0*/  @!P2 LDG.E.U16 R136, desc[UR10][R132.64] ;  /* 0x0000000a8488a981 */ /* 0x0000e8000c1e1500 */
[----:B------:R1:W3:Y:S01]  /*5de0*/  @!P1 LDG.E.U16 R137, desc[UR10][R134.64] ;  /* 0x0000000a86899981 */ /* 0x0002e2000c1e1500 */
[----:B------:R-:W2:Y:S01]  /*5df0*/  S2UR UR7, SR_CgaCtaId ;  /* 0x00000000000779c3 */ /* 0x000ea20000008800 */
[----:B0-----:R-:W-:Y:S01]  /*5e00*/  SHF.R.S32.HI R132, RZ, 0x6, R219 ;  /* 0x00000006ff847819 */ /* 0x001fe200000114db */
[----:B------:R-:W-:Y:S01]  /*5e10*/  UMOV UR6, 0x400 ;  /* 0x0000040000067882 */ /* 0x000fe20000000000 */
[----:B------:R-:W-:-:S02]  /*5e20*/  LOP3.LUT R133, R219, 0x7f, RZ, 0xc0, !PT ;  /* 0x0000007fdb857812 */ /* 0x000fc400078ec0ff */
[----:B------:R-:W-:Y:S01]  /*5e30*/  SGXT R132, R132, 0x1 ;  /* 0x000000018484781a */ /* 0x000fe20000000200 */
[----:B-1----:R-:W-:Y:S01]  /*5e40*/  IMAD.SHL.U32 R135, R219, 0x2, RZ ;  /* 0x00000002db877824 */ /* 0x002fe200078e00ff */
[C---:B------:R-:W-:Y:S02]  /*5e50*/  ISETP.GE.AND P1, PT, R133.reuse, UR9, PT ;  /* 0x0000000985007c0c */ /* 0x040fe4000bf26270 */
[----:B------:R-:W-:Y:S02]  /*5e60*/  LOP3.LUT R132, R132, 0x90, RZ, 0xc0, !PT ;  /* 0x0000009084847812 */ /* 0x000fe400078ec0ff */
[----:B------:R-:W-:Y:S02]  /*5e70*/  LOP3.LUT R134, R133, 0x80, RZ, 0xfc, !PT ;  /* 0x0000008085867812 */ /* 0x000fe400078efcff */
[----:B------:R-:W-:Y:S01]  /*5e80*/  LOP3.LUT R132, R132, 0x7e, R135, 0x78, !PT ;  /* 0x0000007e84847812 */ /* 0x000fe200078e7887 */
[----:B--2---:R-:W-:Y:S01]  /*5e90*/  ULEA UR6, UR7, UR6, 0x18 ;  /* 0x0000000607067291 */ /* 0x004fe2000f8ec0ff */
[----:B------:R-:W-:Y:S01]  /*5ea0*/  BAR.SYNC.DEFER_BLOCKING 0x0 ;  /* 0x0000000000007b1d */ /* 0x000fe20000010000 */
[----:B------:R-:W-:-:S02]  /*5eb0*/  IADD3 RZ, P2, PT, R104, UR4, RZ ;  /* 0x0000000468ff7c10 */ /* 0x000fc4000ff5e0ff */
[----:B------:R-:W-:Y:S02]  /*5ec0*/  ISETP.GE.AND P0, PT, R134, UR9, PT ;  /* 0x0000000986007c0c */ /* 0x000fe4000bf06270 */
[----:B------:R-:W-:Y:S02]  /*5ed0*/  PRMT R210, RZ, 0x7610, R210 ;  /* 0x00007610ffd27816 */ /* 0x000fe400000000d2 */
[----:B------:R-:W-:Y:S02]  /*5ee0*/  IADD3 RZ, P3, PT, R52, UR4, RZ ;  /* 0x0000000434ff7c10 */ /* 0x000fe4000ff7e0ff */
[----:B------:R-:W-:Y:S02]  /*5ef0*/  PRMT R209, RZ, 0x7610, R209 ;  /* 0x00007610ffd17816 */ /* 0x000fe400000000d1 */
[----:B------:R-:W-:Y:S01]  /*5f00*/  PRMT R217, RZ, 0x7610, R217 ;  /* 0x00007610ffd97816 */ /* 0x000fe200000000d9 */
[----:B------:R0:W-:Y:S04]  /*5f10*/  STS.U16 [R132+UR6+0x8200], R112 ;  /* 0x0082007084007988 */ /* 0x0001e80008000406 */
[----:B------:R1:W-:Y:S01]  /*5f20*/  STS.U16 [R132+UR6+0x8600], R113 ;  /* 0x0086007184007988 */ /* 0x0003e20008000406 */
[----:B0-----:R-:W-:Y:S01]  /*5f30*/  VIADD R112, R104, UR4 ;  /* 0x0000000468707c36 */ /* 0x001fe20008000000 */
[----:B-1----:R-:W-:-:S02]  /*5f40*/  IADD3.X R113, PT, PT, R105, UR5, RZ, P2, !PT ;  /* 0x0000000569717c10 */ /* 0x002fc400097fe4ff */
[C---:B------:R-:W-:Y:S01]  /*5f50*/  IADD3 RZ, P2, PT, R102.reuse, UR4, RZ ;  /* 0x0000000466ff7c10 */ /* 0x040fe2000ff5e0ff */
[----:B------:R0:W-:Y:S04]  /*5f60*/  STS.U16 [R132+UR6+0x8400], R114 ;  /* 0x0084007284007988 */ /* 0x0001e80008000406 */
[----:B------:R1:W2:Y:S04]  /*5f70*/  @!P1 LDG.E.U16 R210, desc[UR10][R112.64] ;  /* 0x0000000a70d29981 */ /* 0x0002a8000c1e1500 */
[----:B------:R1:W-:Y:S01]  /*5f80*/  STS.U16 [R132+UR6+0x8500], R115 ;  /* 0x0085007384007988 */ /* 0x0003e20008000406 */
[----:B0-----:R-:W-:-:S02]  /*5f90*/  VIADD R114, R102, UR4 ;  /* 0x0000000466727c36 */ /* 0x001fc40008000000 */
[----:B-1----:R-:W-:Y:S01]  /*5fa0*/  VIADD R112, R52, UR4 ;  /* 0x0000000434707c36 */ /* 0x002fe20008000000 */
[----:B------:R-:W-:Y:S02]  /*5fb0*/  IADD3.X R113, PT, PT, R53, UR5, RZ, P3, !PT ;  /* 0x0000000535717c10 */ /* 0x000fe40009ffe4ff */
[----:B------:R-:W-:Y:S02]  /*5fc0*/  IADD3 RZ, P3, PT, R50, UR4, RZ ;  /* 0x0000000432ff7c10 */ /* 0x000fe4000ff7e0ff */
[----:B------:R-:W-:Y:S01]  /*5fd0*/  IADD3.X R115, PT, PT, R103, UR5, RZ, P2, !PT ;  /* 0x0000000567737c10 */ /* 0x000fe200097fe4ff */
[----:B------:R0:W2:Y:S01]  /*5fe0*/  @!P0 LDG.E.U16 R209, desc[UR10][R112.64] ;  /* 0x0000000a70d18981 */ /* 0x0000a2000c1e1500 */
[----:B------:R-:W-:Y:S02]  /*5ff0*/  IADD3 RZ, P2, PT, R100, UR4, RZ ;  /* 0x0000000464ff7c10 */ /* 0x000fe4000ff5e0ff */
[----:B------:R-:W-:Y:S01]  /*6000*/  PRMT R216, RZ, 0x7610, R216 ;  /* 0x00007610ffd87816 */ /* 0x000fe200000000d8 */
[----:B0-----:R-:W-:Y:S01]  /*6010*/  VIADD R112, R50, UR4 ;  /* 0x0000000432707c36 */ /* 0x001fe20008000000 */
[----:B------:R-:W-:-:S02]  /*6020*/  IADD3.X R113, PT, PT, R51, UR5, RZ, P3, !PT ;  /* 0x0000000533717c10 */ /* 0x000fc40009ffe4ff */
[----:B------:R-:W-:Y:S01]  /*6030*/  IADD3 RZ, P3, PT, R48, UR4, RZ ;  /* 0x0000000430ff7c10 */ /* 0x000fe2000ff7e0ff */
[----:B------:R0:W-:Y:S01]  /*6040*/  STS.U16 [R132+UR6+0x8100], R0 ;  /* 0x0081000084007988 */ /* 0x0001e20008000406 */
[----:B------:R-:W-:Y:S02]  /*6050*/  PRMT R133, RZ, 0x7610, R133 ;  /* 0x00007610ff857816 */ /* 0x000fe40000000085 */
[----:B0-----:R-:W-:Y:S01]  /*6060*/  PRMT R0, RZ, 0x7610, R0 ;  /* 0x00007610ff007816 */ /* 0x001fe20000000000 */
[----:B------:R-:W-:Y:S04]  /*6070*/  STS.U16 [R132+UR6+0x8000], R2 ;  /* 0x0080000284007988 */ /* 0x000fe80008000406 */
[----:B------:R-:W-:Y:S04]  /*6080*/  STS.U16 [R132+UR6+0x8300], R119 ;  /* 0x0083007784007988 */ /* 0x000fe80008000406 */
[----:B------:R0:W-:Y:S04]  /*6090*/  STS.U16 [R132+UR6+0x8700], R116 ;  /* 0x0087007484007988 */ /* 0x0001e80008000406 */
[----:B----4-:R-:W-:Y:S04]  /*60a0*/  STS.U16 [R132+UR6+0x8800], R117 ;  /* 0x0088007584007988 */ /* 0x010fe80008000406 */
[----:B------:R-:W-:Y:S01]  /*60b0*/  STS.U16 [R132+UR6+0x8900], R118 ;  /* 0x0089007684007988 */ /* 0x000fe20008000406 */
[----:B0-----:R-:W-:-:S03]  /*60c0*/  VIADD R116, R94, UR4 ;  /* 0x000000045e747c36 */ /* 0x001fc60008000000 */
[----:B------:R-:W-:Y:S04]  /*60d0*/  STS.U16 [R132+UR6+0x8a00], R124 ;  /* 0x008a007c84007988 */ /* 0x000fe80008000406 */
[----:B------:R-:W-:Y:S04]  /*60e0*/  STS.U16 [R132+UR6+0x8b00], R125 ;  /* 0x008b007d84007988 */ /* 0x000fe80008000406 */
[----:B------:R-:W-:Y:S04]  /*60f0*/  STS.U16 [R132+UR6+0x8c00], R126 ;  /* 0x008c007e84007988 */ /* 0x000fe80008000406 */
[----:B------:R-:W-:Y:S04]  /*6100*/  STS.U16 [R132+UR6+0x8d00], R145 ;  /* 0x008d009184007988 */ /* 0x000fe80008000406 */
[----:B------:R-:W-:Y:S04]  /*6110*/  STS.U16 [R132+UR6+0x8e00], R144 ;  /* 0x008e009084007988 */ /* 0x000fe80008000406 */
[----:B------:R0:W-:Y:S04]  /*6120*/  STS.U16 [R132+UR6+0x8f00], R131 ;  /* 0x008f008384007988 */ /* 0x0001e80008000406 */
[----:B------:R-:W-:Y:S04]  /*6130*/  STS.U16 [R132+UR6+0x9000], R130 ;  /* 0x0090008284007988 */ /* 0x000fe80008000406 */
[----:B------:R-:W-:Y:S04]  /*6140*/  STS.U16 [R132+UR6+0x9200], R128 ;  /* 0x0092008084007988 */ /* 0x000fe80008000406 */
[----:B------:R-:W-:Y:S01]  /*6150*/  STS.U16 [R132+UR6+0x9100], R129 ;  /* 0x0091008184007988 */ /* 0x000fe20008000406 */
[----:B0-----:R-:W-:-:S02]  /*6160*/  PRMT R131, RZ, 0x7610, R131 ;  /* 0x00007610ff837816 */ /* 0x001fc40000000083 */
[----:B------:R-:W-:Y:S02]  /*6170*/  PRMT R125, RZ, 0x7610, R125 ;  /* 0x00007610ff7d7816 */ /* 0x000fe4000000007d */
[----:B------:R-:W-:Y:S01]  /*6180*/  PRMT R124, RZ, 0x7610, R124 ;  /* 0x00007610ff7c7816 */ /* 0x000fe2000000007c */
[----:B------:R-:W-:Y:S04]  /*6190*/  STS.U16 [R132+UR6+0x9300], R127 ;  /* 0x0093007f84007988 */ /* 0x000fe80008000406 */
[----:B------:R-:W-:Y:S04]  /*61a0*/  STS.U16 [R132+UR6+0x9600], R149 ;  /* 0x0096009584007988 */ /* 0x000fe80008000406 */
[----:B------:R-:W-:Y:S01]  /*61b0*/  STS.U16 [R132+UR6+0x9400], R146 ;  /* 0x0094009284007988 */ /* 0x000fe20008000406 */
[----:B------:R-:W-:-:S03]  /*61c0*/  PRMT R202, RZ, 0x7610, R202 ;  /* 0x00007610ffca7816 */ /* 0x000fc600000000ca */
[----:B-----5:R-:W-:Y:S04]  /*61d0*/  STS.U16 [R132+UR6+0x9500], R147 ;  /* 0x0095009384007988 */ /* 0x020fe80008000406 */
[----:B---3--:R0:W-:Y:S04]  /*61e0*/  STS.U16 [R132+UR6+0x9700], R188 ;  /* 0x009700bc84007988 */ /* 0x0081e80008000406 */
[----:B------:R1:W-:Y:S01]  /*61f0*/  STS.U16 [R132+UR6+0x9d00], R187 ;  /* 0x009d00bb84007988 */ /* 0x0003e20008000406 */
[----:B0-----:R-:W-:Y:S02]  /*6200*/  PRMT R188, RZ, 0x7610, R188 ;  /* 0x00007610ffbc7816 */ /* 0x001fe400000000bc */
[----:B-1----:R-:W-:-:S04]  /*6210*/  PRMT R187, RZ, 0x7610, R187 ;  /* 0x00007610ffbb7816 */ /* 0x002fc800000000bb */
[----:B------:R0:W3:Y:S04]  /*6220*/  @!P1 LDG.E.U16 R188, desc[UR10][R114.64] ;  /* 0x0000000a72bc9981 */ /* 0x0000e8000c1e1500 */
[----:B------:R1:W4:Y:S01]  /*6230*/  @!P0 LDG.E.U16 R187, desc[UR10][R112.64] ;  /* 0x0000000a70bb8981 */ /* 0x000322000c1e1500 */
[----:B0-----:R-:W-:Y:S01]  /*6240*/  VIADD R114, R100, UR4 ;  /* 0x0000000464727c36 */ /* 0x001fe20008000000 */
[----:B------:R-:W-:Y:S02]  /*6250*/  IADD3.X R115, PT, PT, R101, UR5, RZ, P2, !PT ;  /* 0x0000000565737c10 */ /* 0x000fe400097fe4ff */
[----:B------:R-:W-:Y:S01]  /*6260*/  IADD3 RZ, P2, PT, R98, UR4, RZ ;  /* 0x0000000462ff7c10 */ /* 0x000fe2000ff5e0ff */
[----:B------:R0:W-:Y:S01]  /*6270*/  STS.U16 [R132+UR6+0x9c00], R186 ;  /* 0x009c00ba84007988 */ /* 0x0001e20008000406 */
[----:B-1----:R-:W-:Y:S01]  /*6280*/  VIADD R112, R48, UR4 ;  /* 0x0000000430707c36 */ /* 0x002fe20008000000 */
[----:B------:R-:W-:-:S02]  /*6290*/  IADD3.X R113, PT, PT, R49, UR5, RZ, P3, !PT ;  /* 0x0000000531717c10 */ /* 0x000fc40009ffe4ff */
[----:B------:R1:W5:Y:S01]  /*62a0*/  @!P1 LDG.E.U16 R217, desc[UR10][R114.64] ;  /* 0x0000000a72d99981 */ /* 0x000362000c1e1500 */
[----:B------:R-:W-:-:S03]  /*62b0*/  IADD3 RZ, P3, PT, R46, UR4, RZ ;  /* 0x000000042eff7c10 */ /* 0x000fc6000ff7e0ff */
[----:B------:R1:W2:Y:S01]  /*62c0*/  @!P0 LDG.E.U16 R216, desc[UR10][R112.64] ;  /* 0x0000000a70d88981 */ /* 0x0002a2000c1e1500 */
[----:B0-----:R-:W-:Y:S01]  /*62d0*/  PRMT R186, RZ, 0x7610, R186 ;  /* 0x00007610ffba7816 */ /* 0x001fe200000000ba */
[----:B-1----:R-:W-:Y:S01]  /*62e0*/  VIADD R114, R98, UR4 ;  /* 0x0000000462727c36 */ /* 0x002fe20008000000 */
[----:B------:R-:W-:Y:S02]  /*62f0*/  IADD3.X R115, PT, PT, R99, UR5, RZ, P2, !PT ;  /* 0x0000000563737c10 */ /* 0x000fe400097fe4ff */
[----:B------:R-:W-:Y:S01]  /*6300*/  IADD3 RZ, P2, PT, R96, UR4, RZ ;  /* 0x0000000460ff7c10 */ /* 0x000fe2000ff5e0ff */
[----:B------:R-:W-:Y:S01]  /*6310*/  VIADD R112, R46, UR4 ;  /* 0x000000042e707c36 */ /* 0x000fe20008000000 */
[----:B------:R-:W-:Y:S01]  /*6320*/  IADD3.X R113, PT, PT, R47, UR5, RZ, P3, !PT ;  /* 0x000000052f717c10 */ /* 0x000fe20009ffe4ff */
[----:B------:R0:W2:Y:S01]  /*6330*/  @!P1 LDG.E.U16 R186, desc[UR10][R114.64] ;  /* 0x0000000a72ba9981 */ /* 0x0000a2000c1e1500 */
[----:B------:R-:W-:-:S03]  /*6340*/  IADD3 RZ, P3, PT, R44, UR4, RZ ;  /* 0x000000042cff7c10 */ /* 0x000fc6000ff7e0ff */
[----:B------:R1:W2:Y:S01]  /*6350*/  @!P0 LDG.E.U16 R0, desc[UR10][R112.64] ;  /* 0x0000000a70008981 */ /* 0x0002a2000c1e1500 */
[----:B0-----:R-:W-:Y:S01]  /*6360*/  VIADD R114, R96, UR4 ;  /* 0x0000000460727c36 */ /* 0x001fe20008000000 */
[----:B------:R-:W-:Y:S02]  /*6370*/  IADD3.X R115, PT, PT, R97, UR5, RZ, P2, !PT ;  /* 0x0000000561737c10 */ /* 0x000fe400097fe4ff */
[----:B------:R-:W-:Y:S01]  /*6380*/  IADD3 RZ, P2, PT, R94, UR4, RZ ;  /* 0x000000045eff7c10 */ /* 0x000fe2000ff5e0ff */
[----:B------:R-:W-:Y:S01]  /*6390*/  STS.U16 [R132+UR6+0x9800], R182 ;  /* 0x009800b684007988 */ /* 0x000fe20008000406 */
[----:B-1----:R-:W-:-:S03]  /*63a0*/  PRMT R112, RZ, 0x7610, R112 ;  /* 0x00007610ff707816 */ /* 0x002fc60000000070 */
[----:B------:R-:W-:Y:S01]  /*63b0*/  STS.U16 [R132+UR6+0x9900], R183 ;  /* 0x009900b784007988 */ /* 0x000fe20008000406 */
[----:B------:R-:W-:-:S03]  /*63c0*/  IADD3.X R117, PT, PT, R95, UR5, RZ, P2, !PT ;  /* 0x000000055f757c10 */ /* 0x000fc600097fe4ff */
[----:B------:R-:W-:Y:S04]  /*63d0*/  STS.U16 [R132+UR6+0x9a00], R184 ;  /* 0x009a00b884007988 */ /* 0x000fe80008000406 */
[----:B------:R-:W-:Y:S04]  /*63e0*/  STS.U16 [R132+UR6+0x9b00], R185 ;  /* 0x009b00b984007988 */ /* 0x000fe80008000406 */
[----:B------:R-:W-:Y:S04]  /*63f0*/  STS.U16 [R132+UR6+0x9e00], R136 ;  /* 0x009e008884007988 */ /* 0x000fe80008000406 */
[----:B------:R0:W-:Y:S04]  /*6400*/  STS.U16 [R132+UR6+0x9f00], R137 ;  /* 0x009f008984007988 */ /* 0x0001e80008000406 */
[----:B------:R1:W2:Y:S01]  /*6410*/  @!P1 LDG.E.U16 R133, desc[UR10][R114.64] ;  /* 0x0000000a72859981 */ /* 0x0002a2000c1e1500 */
[----:B------:R-:W-:-:S02]  /*6420*/  IADD3 RZ, P2, PT, R92, UR4, RZ ;  /* 0x000000045cff7c10 */ /* 0x000fc4000ff5e0ff */
[----:B0-----:R-:W-:Y:S01]  /*6430*/  PRMT R132, RZ, 0x7610, R132 ;  /* 0x00007610ff847816 */ /* 0x001fe20000000084 */
[----:B-1----:R-:W-:Y:S01]  /*6440*/  VIADD R114, R44, UR4 ;  /* 0x000000042c727c36 */ /* 0x002fe20008000000 */
[----:B------:R-:W-:-:S04]  /*6450*/  IADD3.X R115, PT, PT, R45, UR5, RZ, P3, !PT ;  /* 0x000000052d737c10 */ /* 0x000fc80009ffe4ff */
[----:B------:R0:W2:Y:S01]  /*6460*/  @!P1 LDG.E.U16 R132, desc[UR10][R116.64] ;  /* 0x0000000a74849981 */ /* 0x0000a2000c1e1500 */
[----:B------:R-:W-:-:S03]  /*6470*/  IADD3 RZ, P3, PT, R42, UR4, RZ ;  /* 0x000000042aff7c10 */ /* 0x000fc6000ff7e0ff */
[----:B------:R1:W2:Y:S01]  /*6480*/  @!P0 LDG.E.U16 R112, desc[UR10][R114.64] ;  /* 0x0000000a72708981 */ /* 0x0002a2000c1e1500 */
[----:B0-----:R-:W-:Y:S01]  /*6490*/  VIADD R116, R92, UR4 ;  /* 0x000000045c747c36 */ /* 0x001fe20008000000 */
[----:B------:R-:W-:Y:S01]  /*64a0*/  IADD3.X R117, PT, PT, R93, UR5, RZ, P2, !PT ;  /* 0x000000055d757c10 */ /* 0x000fe200097fe4ff */
[----:B-1----:R-:W-:Y:S01]  /*64b0*/  VIADD R114, R42, UR4 ;  /* 0x000000042a727c36 */ /* 0x002fe20008000000 */
[----:B------:R-:W-:-:S03]  /*64c0*/  IADD3.X R115, PT, PT, R43, UR5, RZ, P3, !PT ;  /* 0x000000052b737c10 */ /* 0x000fc60009ffe4ff */
[----:B------:R0:W2:Y:S01]  /*64d0*/  @!P1 LDG.E.U16 R125, desc[UR10][R116.64] ;  /* 0x0000000a747d9981 */ /* 0x0000a2000c1e1500 */
[----:B------:R-:W-:Y:S02]  /*64e0*/  IADD3 RZ, P3, PT, R40, UR4, RZ ;  /* 0x0000000428ff7c10 */ /* 0x000fe4000ff7e0ff */
[C---:B------:R-:W-:Y:S01]  /*64f0*/  IADD3 RZ, P2, PT, R90.reuse, UR4, RZ ;  /* 0x000000045aff7c10 */ /* 0x040fe2000ff5e0ff */
[----:B------:R1:W2:Y:S01]  /*6500*/  @!P0 LDG.E.U16 R131, desc[UR10][R114.64] ;  /* 0x0000000a72838981 */ /* 0x0002a2000c1e1500 */
[----:B------:R-:W-:Y:S01]  /*6510*/  PRMT R195, RZ, 0x7610, R195 ;  /* 0x00007610ffc37816 */ /* 0x000fe200000000c3 */
        /* <DEDUP_REMOVED lines=17> */
[----:B------:R-:W-:Y:S02]  /*6630*/  PRMT R207, RZ, 0x7610, R207 ;  /* 0x00007610ffcf7816 */ /* 0x000fe400000000cf */
        /* <DEDUP_REMOVED lines=107> */
[----:B------:R-:W-:Y:S01]  /*6cf0*/  IADD3 RZ, P2, PT, R64, UR4, RZ ;  /* 0x0000000440ff7c10 */ /* 0x000fe2000ff5e0ff */
[----:B------:R1:W2:Y:S01]  /*6d00*/  @!P0 LDG.E.U16 R212, desc[UR10][R114.64] ;  /* 0x0000000a72d48981 */ /* 0x0002a2000c1e1500 */
[----:B------:R-:W-:Y:S02]  /*6d10*/  PRMT R196, RZ, 0x7610, R196 ;  /* 0x00007610ffc47816 */ /* 0x000fe400000000c4 */
[----:B0-----:R-:W-:Y:S02]  /*6d20*/  IADD3.X R117, PT, PT, R65, UR5, RZ, P2, !PT ;  /* 0x0000000541757c10 */ /* 0x001fe400097fe4ff */
[----:B------:R-:W-:Y:S01]  /*6d30*/  IADD3 RZ, P2, PT, R12, UR4, RZ ;  /* 0x000000040cff7c10 */ /* 0x000fe2000ff5e0ff */
[----:B-1----:R-:W-:Y:S01]  /*6d40*/  VIADD R114, R14, UR4 ;  /* 0x000000040e727c36 */ /* 0x002fe20008000000 */
[----:B------:R-:W-:-:S02]  /*6d50*/  IADD3.X R115, PT, PT, R15, UR5, RZ, P3, !PT ;  /* 0x000000050f737c10 */ /* 0x000fc40009ffe4ff */
[----:B------:R-:W-:-:S03]  /*6d60*/  PRMT R134, RZ, 0x7610, R134 ;  /* 0x00007610ff867816 */ /* 0x000fc60000000086 */
[----:B------:R0:W2:Y:S01]  /*6d70*/  @!P0 LDG.E.U16 R196, desc[UR10][R114.64] ;  /* 0x0000000a72c48981 */ /* 0x0000a2000c1e1500 */
[----:B------:R-:W-:Y:S01]  /*6d80*/  PRMT R128, RZ, 0x7610, R128 ;  /* 0x00007610ff807816 */ /* 0x000fe20000000080 */
[----:B0-----:R-:W-:Y:S01]  /*6d90*/  VIADD R114, R12, UR4 ;  /* 0x000000040c727c36 */ /* 0x001fe20008000000 */
[----:B------:R-:W-:Y:S02]  /*6da0*/  IADD3.X R115, PT, PT, R13, UR5, RZ, P2, !PT ;  /* 0x000000050d737c10 */ /* 0x000fe400097fe4ff */
[----:B------:R-:W-:-:S03]  /*6db0*/  IADD3 RZ, P2, PT, R62, UR4, RZ ;  /* 0x000000043eff7c10 */ /* 0x000fc6000ff5e0ff */
[----:B------:R0:W2:Y:S01]  /*6dc0*/  @!P0 LDG.E.U16 R134, desc[UR10][R114.64] ;  /* 0x0000000a72868981 */ /* 0x0000a2000c1e1500 */
[----:B------:R-:W-:Y:S01]  /*6dd0*/  PRMT R135, RZ, 0x7610, R135 ;  /* 0x00007610ff877816 */ /* 0x000fe20000000087 */
[----:B------:R-:W-:Y:S01]  /*6de0*/  VIADD R116, R64, UR4 ;  /* 0x0000000440747c36 */ /* 0x000fe20008000000 */
[----:B------:R-:W-:-:S04]  /*6df0*/  PRMT R127, RZ, 0x7610, R127 ;  /* 0x00007610ff7f7816 */ /* 0x000fc8000000007f */
[----:B------:R1:W2:Y:S01]  /*6e00*/  @!P1 LDG.E.U16 R135, desc[UR10][R116.64] ;  /* 0x0000000a74879981 */ /* 0x0002a2000c1e1500 */
[----:B0-----:R-:W-:Y:S01]  /*6e10*/  VIADD R114, R62, UR4 ;  /* 0x000000043e727c36 */ /* 0x001fe20008000000 */
[----:B------:R-:W-:Y:S02]  /*6e20*/  IADD3.X R115, PT, PT, R63, UR5, RZ, P2, !PT ;  /* 0x000000053f737c10 */ /* 0x000fe400097fe4ff */
[----:B------:R-:W-:-:S03]  /*6e30*/  IADD3 RZ, P2, PT, R10, UR4, RZ ;  /* 0x000000040aff7c10 */ /* 0x000fc6000ff5e0ff */
[----:B------:R0:W2:Y:S01]  /*6e40*/  @!P1 LDG.E.U16 R128, desc[UR10][R114.64] ;  /* 0x0000000a72809981 */ /* 0x0000a2000c1e1500 */
[----:B-1----:R-:W-:Y:S01]  /*6e50*/  PRMT R117, RZ, 0x7610, R117 ;  /* 0x00007610ff757816 */ /* 0x002fe20000000075 */
[----:B0-----:R-:W-:Y:S01]  /*6e60*/  VIADD R114, R10, UR4 ;  /* 0x000000040a727c36 */ /* 0x001fe20008000000 */
[----:B------:R-:W-:Y:S02]  /*6e70*/  IADD3.X R115, PT, PT, R11, UR5, RZ, P2, !PT ;  /* 0x000000050b737c10 */ /* 0x000fe400097fe4ff */
[----:B------:R-:W-:-:S03]  /*6e80*/  IADD3 RZ, P2, PT, R60, UR4, RZ ;  /* 0x000000043cff7c10 */ /* 0x000fc6000ff5e0ff */
[----:B------:R0:W2:Y:S01]  /*6e90*/  @!P0 LDG.E.U16 R127, desc[UR10][R114.64] ;  /* 0x0000000a727f8981 */ /* 0x0000a2000c1e1500 */
[----:B------:R-:W-:Y:S01]  /*6ea0*/  PRMT R116, RZ, 0x7610, R116 ;  /* 0x00007610ff747816 */ /* 0x000fe20000000074 */
        /* <DEDUP_REMOVED lines=31> */
[----:B------:R-:W-:-:S05]  /*70a0*/  IADD3.X R115, PT, PT, R55, UR5, RZ, P2, !PT ;  /* 0x0000000537737c10 */ /* 0x000fca00097fe4ff */
[----:B------:R0:W2:Y:S02]  /*70b0*/  @!P1 LDG.E.U16 R147, desc[UR10][R114.64] ;  /* 0x0000000a72939981 */ /* 0x0000a4000c1e1500 */
[----:B0-----:R-:W-:-:S04]  /*70c0*/  IADD3 R114, P2, PT, R152, UR4, RZ ;  /* 0x0000000498727c10 */ /* 0x001fc8000ff5e0ff */
[----:B------:R-:W-:-:S05]  /*70d0*/  IADD3.X R115, PT, PT, R153, UR5, RZ, P2, !PT ;  /* 0x0000000599737c10 */ /* 0x000fca00097fe4ff */
[----:B------:R0:W2:Y:S01]  /*70e0*/  @!P0 LDG.E.U16 R190, desc[UR10][R114.64] ;  /* 0x0000000a72be8981 */ /* 0x0000a2000c1e1500 */
[----:B------:R-:W-:Y:S02]  /*70f0*/  PRMT R189, RZ, 0x7610, R189 ;  /* 0x00007610ffbd7816 */ /* 0x000fe400000000bd */
[----:B0-----:R-:W-:-:S04]  /*7100*/  IADD3 R114, P2, PT, R150, UR4, RZ ;  /* 0x0000000496727c10 */ /* 0x001fc8000ff5e0ff */
[----:B------:R-:W-:Y:S02]  /*7110*/  IADD3.X R115, PT, PT, R151, UR5, RZ, P2, !PT ;  /* 0x0000000597737c10 */ /* 0x000fe400097fe4ff */
[C---:B------:R-:W-:Y:S02]  /*7120*/  IADD3 RZ, P2, PT, R140.reuse, UR4, RZ ;  /* 0x000000048cff7c10 */ /* 0x040fe4000ff5e0ff */
[----:B------:R-:W-:Y:S01]  /*7130*/  PRMT R146, RZ, 0x7610, R146 ;  /* 0x00007610ff927816 */ /* 0x000fe20000000092 */
[----:B------:R0:W2:Y:S02]  /*7140*/  @!P1 LDG.E.U16 R189, desc[UR10][R114.64] ;  /* 0x0000000a72bd9981 */ /* 0x0000a4000c1e1500 */
[----:B0-----:R-:W-:Y:S01]  /*7150*/  VIADD R114, R140, UR4 ;  /* 0x000000048c727c36 */ /* 0x001fe20008000000 */
[----:B------:R-:W-:Y:S02]  /*7160*/  IADD3.X R115, PT, PT, R141, UR5, RZ, P2, !PT ;  /* 0x000000058d737c10 */ /* 0x000fe400097fe4ff */
[----:B------:R-:W-:-:S03]  /*7170*/  IADD3 RZ, P2, PT, R142, UR4, RZ ;  /* 0x000000048eff7c10 */ /* 0x000fc6000ff5e0ff */
[----:B------:R0:W2:Y:S02]  /*7180*/  @!P0 LDG.E.U16 R146, desc[UR10][R114.64] ;  /* 0x0000000a72928981 */ /* 0x0000a4000c1e1500 */
[----:B0-----:R-:W-:Y:S02]  /*7190*/  IADD3.X R115, PT, PT, R143, UR5, RZ, P2, !PT ;  /* 0x000000058f737c10 */ /* 0x001fe400097fe4ff */
[----:B------:R-:W-:-:S04]  /*71a0*/  IADD3 R138, P2, PT, R108, UR4, RZ ;  /* 0x000000046c8a7c10 */ /* 0x000fc8000ff5e0ff */
[----:B------:R-:W-:Y:S02]  /*71b0*/  IADD3.X R139, PT, PT, R109, UR5, RZ, P2, !PT ;  /* 0x000000056d8b7c10 */ /* 0x000fe400097fe4ff */
[----:B------:R-:W2:Y:S01]  /*71c0*/  LDL.64 R108, [R1+0x8] ;  /* 0x00000800016c7983 */ /* 0x000ea20000100a00 */
[----:B------:R-:W-:Y:S01]  /*71d0*/  PRMT R211, RZ, 0x7610, R211 ;  /* 0x00007610ffd37816 */ /* 0x000fe200000000d3 */
[----:B------:R-:W-:-:S05]  /*71e0*/  VIADD R114, R142, UR4 ;  /* 0x000000048e727c36 */ /* 0x000fca0008000000 */
[----:B------:R0:W3:Y:S02]  /*71f0*/  @!P1 LDG.E.U16 R211, desc[UR10][R114.64] ;  /* 0x0000000a72d39981 */ /* 0x0000e4000c1e1500 */
[----:B0-----:R-:W-:Y:S02]  /*7200*/  PRMT R115, RZ, 0x7610, R115 ;  /* 0x00007610ff737816 */ /* 0x001fe40000000073 */
[----:B------:R-:W-:-:S04]  /*7210*/  PRMT R183, RZ, 0x7610, R183 ;  /* 0x00007610ffb77816 */ /* 0x000fc800000000b7 */
[----:B------:R0:W3:Y:S02]  /*7220*/  @!P1 LDG.E.U16 R115, desc[UR10][R138.64] ;  /* 0x0000000a8a739981 */ /* 0x0000e4000c1e1500 */
[----:B0-----:R-:W-:-:S04]  /*7230*/  IADD3 R138, P2, PT, R220, UR4, RZ ;  /* 0x00000004dc8a7c10 */ /* 0x001fc8000ff5e0ff */
[----:B------:R-:W-:-:S05]  /*7240*/  IADD3.X R139, PT, PT, R221, UR5, RZ, P2, !PT ;  /* 0x00000005dd8b7c10 */ /* 0x000fca00097fe4ff */
[----:B------:R0:W3:Y:S01]  /*7250*/  @!P1 LDG.E.U16 R183, desc[UR10][R138.64] ;  /* 0x0000000a8ab79981 */ /* 0x0000e2000c1e1500 */
[----:B------:R-:W-:Y:S02]  /*7260*/  PRMT R182, RZ, 0x7610, R182 ;  /* 0x00007610ffb67816 */ /* 0x000fe400000000b6 */
[----:B0-----:R-:W-:-:S04]  /*7270*/  IADD3 R138, P2, PT, R222, UR4, RZ ;  /* 0x00000004de8a7c10 */ /* 0x001fc8000ff5e0ff */
[----:B------:R-:W-:-:S05]  /*7280*/  IADD3.X R139, PT, PT, R223, UR5, RZ, P2, !PT ;  /* 0x00000005df8b7c10 */ /* 0x000fca00097fe4ff */
[----:B------:R0:W3:Y:S01]  /*7290*/  @!P0 LDG.E.U16 R182, desc[UR10][R138.64] ;  /* 0x0000000a8ab68981 */ /* 0x0000e2000c1e1500 */
[----:B------:R-:W-:Y:S02]  /*72a0*/  PRMT R185, RZ, 0x7610, R185 ;  /* 0x00007610ffb97816 */ /* 0x000fe400000000b9 */
[----:B0-----:R-:W-:-:S04]  /*72b0*/  IADD3 R138, P2, PT, R110, UR4, RZ ;  /* 0x000000046e8a7c10 */ /* 0x001fc8000ff5e0ff */
[----:B------:R-:W-:Y:S02]  /*72c0*/  IADD3.X R139, PT, PT, R111, UR5, RZ, P2, !PT ;  /* 0x000000056f8b7c10 */ /* 0x000fe400097fe4ff */
[----:B------:R-:W3:Y:S04]  /*72d0*/  LDL.64 R110, [R1+0x150] ;  /* 0x00015000016e7983 */ /* 0x000ee80000100a00 */
[----:B------:R2:W3:Y:S02]  /*72e0*/  @!P1 LDG.E.U16 R185, desc[UR10][R138.64] ;  /* 0x0000000a8ab99981 */ /* 0x0004e4000c1e1500 */
[----:B--2---:R-:W-:-:S04]  /*72f0*/  IADD3 R138, P2, PT, R108, UR4, RZ ;  /* 0x000000046c8a7c10 */ /* 0x004fc8000ff5e0ff */
[----:B------:R-:W-:Y:S02]  /*7300*/  IADD3.X R139, PT, PT, R109, UR5, RZ, P2, !PT ;  /* 0x000000056d8b7c10 */ /* 0x000fe400097fe4ff */
[----:B------:R-:W2:Y:S01]  /*7310*/  LDL.64 R108, [R1+0xe0] ;  /* 0x0000e000016c7983 */ /* 0x000ea20000100a00 */
[----:B------:R-:W-:Y:S02]  /*7320*/  PRMT R149, RZ, 0x7610, R149 ;  /* 0x00007610ff957816 */ /* 0x000fe40000000095 */
[----:B------:R-:W-:-:S04]  /*7330*/  PRMT R184, RZ, 0x7610, R184 ;  /* 0x00007610ffb87816 */ /* 0x000fc800000000b8 */
[----:B------:R0:W4:Y:S02]  /*7340*/  @!P0 LDG.E.U16 R149, desc[UR10][R138.64] ;  /* 0x0000000a8a958981 */ /* 0x000124000c1e1500 */
[----:B0-----:R-:W-:-:S04]  /*7350*/  IADD3 R138, P2, PT, R250, UR4, RZ ;  /* 0x00000004fa8a7c10 */ /* 0x001fc8000ff5e0ff */
[----:B------:R-:W-:Y:S02]  /*7360*/  IADD3.X R139, PT, PT, R251, UR5, RZ, P2, !PT ;  /* 0x00000005fb8b7c10 */ /* 0x000fe400097fe4ff */
[----:B------:R-:W-:Y:S01]  /*7370*/  PRMT R201, RZ, 0x7610, R201 ;  /* 0x00007610ffc97816 */ /* 0x000fe200000000c9 */
[----:B------:R-:W4:Y:S04]  /*7380*/  LDL.LU.64 R250, [R1+0x180] ;  /* 0x0001800001fa7983 */ /* 0x000f280000300a00 */
[----:B------:R0:W4:Y:S02]  /*7390*/  @!P1 LDG.E.U16 R184, desc[UR10][R138.64] ;  /* 0x0000000a8ab89981 */ /* 0x000124000c1e1500 */
[----:B0-----:R-:W-:-:S04]  /*73a0*/  IADD3 R138, P2, PT, R122, UR4, RZ ;  /* 0x000000047a8a7c10 */ /* 0x001fc8000ff5e0ff */
[----:B------:R-:W-:Y:S02]  /*73b0*/  IADD3.X R139, PT, PT, R123, UR5, RZ, P2, !PT ;  /* 0x000000057b8b7c10 */ /* 0x000fe400097fe4ff */
[----:B------:R-:W4:Y:S04]  /*73c0*/  LDL.64 R122, [R1+0x10] ;  /* 0x00001000017a7983 */ /* 0x000f280000100a00 */
[----:B------:R0:W4:Y:S01]  /*73d0*/  @!P0 LDG.E.U16 R201, desc[UR10][R138.64] ;  /* 0x0000000a8ac98981 */ /* 0x000122000c1e1500 */
[----:B------:R-:W-:Y:S02]  /*73e0*/  PRMT R200, RZ, 0x7610, R200 ;  /* 0x00007610ffc87816 */ /* 0x000fe400000000c8 */
[----:B0-----:R-:W-:-:S04]  /*73f0*/  IADD3 R138, P2, PT, R120, UR4, RZ ;  /* 0x00000004788a7c10 */ /* 0x001fc8000ff5e0ff */
[----:B------:R-:W-:Y:S02]  /*7400*/  IADD3.X R139, PT, PT, R121, UR5, RZ, P2, !PT ;  /* 0x00000005798b7c10 */ /* 0x000fe400097fe4ff */
[----:B------:R-:W4:Y:S04]  /*7410*/  LDL.64 R120, [R1+0x18] ;  /* 0x0000180001787983 */ /* 0x000f280000100a00 */
[----:B------:R3:W4:Y:S01]  /*7420*/  @!P1 LDG.E.U16 R200, desc[UR10][R138.64] ;  /* 0x0000000a8ac89981 */ /* 0x000722000c1e1500 */
[----:B------:R-:W-:Y:S02]  /*7430*/  PRMT R114, RZ, 0x7610, R114 ;  /* 0x00007610ff727816 */ /* 0x000fe40000000072 */
[----:B---3--:R-:W-:-:S04]  /*7440*/  IADD3 R138, P2, PT, R110, UR4, RZ ;  /* 0x000000046e8a7c10 */ /* 0x008fc8000ff5e0ff */
[----:B------:R-:W-:Y:S02]  /*7450*/  IADD3.X R139, PT, PT, R111, UR5, RZ, P2, !PT ;  /* 0x000000056f8b7c10 */ /* 0x000fe400097fe4ff */
[----:B------:R-:W3:Y:S04]  /*7460*/  LDL.64 R110, [R1+0xe8] ;  /* 0x0000e800016e7983 */ /* 0x000ee80000100a00 */
[----:B------:R2:W3:Y:S02]  /*7470*/  @!P0 LDG.E.U16 R114, desc[UR10][R138.64] ;  /* 0x0000000a8a728981 */ /* 0x0004e4000c1e1500 */
[----:B--2---:R-:W-:-:S04]  /*7480*/  IADD3 R138, P2, PT, R108, UR4, RZ ;  /* 0x000000046c8a7c10 */ /* 0x004fc8000ff5e0ff */
[----:B------:R-:W-:Y:S02]  /*7490*/  IADD3.X R139, PT, PT, R109, UR5, RZ, P2, !PT ;  /* 0x000000056d8b7c10 */ /* 0x000fe400097fe4ff */
[----:B------:R-:W2:Y:S01]  /*74a0*/  LDL.64 R108, [R1+0xf0] ;  /* 0x0000f000016c7983 */ /* 0x000ea20000100a00 */
[----:B------:R-:W-:Y:S02]  /*74b0*/  LOP3.LUT R126, R219, 0x7f, RZ, 0xc0, !PT ;  /* 0x0000007fdb7e7812 */ /* 0x000fe400078ec0ff */
[----:B------:R-:W-:-:S03]  /*74c0*/  PRMT R218, RZ, 0x7610, R218 ;  /* 0x00007610ffda7816 */ /* 0x000fc600000000da */
[----:B------:R-:W-:-:S03]  /*74d0*/  IMAD.SHL.U32 R126, R126, 0x2, RZ ;  /* 0x000000027e7e7824 */ /* 0x000fc600078e00ff */
[----:B------:R0:W5:Y:S04]  /*74e0*/  @!P0 LDG.E.U16 R218, desc[UR10][R138.64] ;  /* 0x0000000a8ada8981 */ /* 0x000168000c1e1500 */
[----:B------:R1:W-:Y:S01]  /*74f0*/  STS.U16 [R126+UR6+0x4000], R202 ;  /* 0x004000ca7e007988 */ /* 0x0003e20008000406 */
[----:B0-----:R-:W-:Y:S02]  /*7500*/  IADD3 R138, P2, PT, R154, UR4, RZ ;  /* 0x000000049a8a7c10 */ /* 0x001fe4000ff5e0ff */
[----:B-1----:R-:W-:Y:S02]  /*7510*/  PRMT R202, RZ, 0x7610, R202 ;  /* 0x00007610ffca7816 */ /* 0x002fe400000000ca */
[----:B------:R-:W-:Y:S01]  /*7520*/  IADD3.X R139, PT, PT, R155, UR5, RZ, P2, !PT ;  /* 0x000000059b8b7c10 */ /* 0x000fe200097fe4ff */
[----:B------:R0:W-:Y:S04]  /*7530*/  STS.U16 [R126+UR6+0x4100], R195 ;  /* 0x004100c37e007988 */ /* 0x0001e80008000406 */
[----:B------:R1:W5:Y:S01]  /*7540*/  @!P1 LDG.E.U16 R202, desc[UR10][R138.64] ;  /* 0x0000000a8aca9981 */ /* 0x000362000c1e1500 */
[----:B0-----:R-:W-:-:S02]  /*7550*/  PRMT R195, RZ, 0x7610, R195 ;  /* 0x00007610ffc37816 */ /* 0x001fc400000000c3 */
[----:B-1----:R-:W-:-:S04]  /*7560*/  IADD3 R138, P2, PT, R156, UR4, RZ ;  /* 0x000000049c8a7c10 */ /* 0x002fc8000ff5e0ff */
[----:B------:R-:W-:Y:S01]  /*7570*/  IADD3.X R139, PT, PT, R157, UR5, RZ, P2, !PT ;  /* 0x000000059d8b7c10 */ /* 0x000fe200097fe4ff */
[----:B------:R0:W-:Y:S04]  /*7580*/  STS.U16 [R126+UR6+0x5000], R194 ;  /* 0x005000c27e007988 */ /* 0x0001e80008000406 */
[----:B------:R1:W5:Y:S01]  /*7590*/  @!P0 LDG.E.U16 R195, desc[UR10][R138.64] ;  /* 0x0000000a8ac38981 */ /* 0x000362000c1e1500 */
[----:B0-----:R-:W-:Y:S02]  /*75a0*/  PRMT R194, RZ, 0x7610, R194 ;  /* 0x00007610ffc27816 */ /* 0x001fe400000000c2 */
        /* <DEDUP_REMOVED lines=10> */
[----:B----4-:R-:W-:-:S04]  /*7650*/  IADD3 R138, P2, PT, R122, UR4, RZ ;  /* 0x000000047a8a7c10 */ /* 0x010fc8000ff5e0ff */
[----:B------:R-:W-:Y:S02]  /*7660*/  IADD3.X R139, PT, PT, R123, UR5, RZ, P2, !PT ;  /* 0x000000057b8b7c10 */ /* 0x000fe400097fe4ff */
[----:B------:R-:W4:Y:S04]  /*7670*/  LDL.64 R122, [R1+0x20] ;  /* 0x00002000017a7983 */ /* 0x000f280000100a00 */
[----:B------:R0:W4:Y:S04]  /*7680*/  @!P1 LDG.E.U16 R192, desc[UR10][R138.64] ;  /* 0x0000000a8ac09981 */ /* 0x000128000c1e1500 */
[----:B------:R1:W-:Y:S01]  /*7690*/  STS.U16 [R126+UR6+0x6100], R191 ;  /* 0x006100bf7e007988 */ /* 0x0003e20008000406 */
[----:B0-----:R-:W-:-:S02]  /*76a0*/  IADD3 R138, P2, PT, R120, UR4, RZ ;  /* 0x00000004788a7c10 */ /* 0x001fc4000ff5e0ff */
[----:B-1----:R-:W-:Y:S02]  /*76b0*/  PRMT R191, RZ, 0x7610, R191 ;  /* 0x00007610ffbf7816 */ /* 0x002fe400000000bf */
[----:B------:R-:W-:Y:S02]  /*76c0*/  IADD3.X R139, PT, PT, R121, UR5, RZ, P2, !PT ;  /* 0x00000005798b7c10 */ /* 0x000fe400097fe4ff */
[----:B------:R-:W5:Y:S04]  /*76d0*/  LDL.64 R120, [R1+0x28] ;  /* 0x0000280001787983 */ /* 0x000f680000100a00 */
[----:B------:R3:W5:Y:S04]  /*76e0*/  @!P0 LDG.E.U16 R191, desc[UR10][R138.64] ;  /* 0x0000000a8abf8981 */ /* 0x000768000c1e1500 */
[----:B------:R0:W-:Y:S01]  /*76f0*/  STS.U16 [R126+UR6+0x100], R190 ;  /* 0x000100be7e007988 */ /* 0x0001e20008000406 */
[----:B---3--:R-:W-:-:S02]  /*7700*/  IADD3 R138, P2, PT, R110, UR4, RZ ;  /* 0x000000046e8a7c10 */ /* 0x008fc4000ff5e0ff */
[----:B0-----:R-:W-:Y:S02]  /*7710*/  PRMT R190, RZ, 0x7610, R190 ;  /* 0x00007610ffbe7816 */ /* 0x001fe400000000be */
[----:B------:R-:W-:Y:S02]  /*7720*/  IADD3.X R139, PT, PT, R111, UR5, RZ, P2, !PT ;  /* 0x000000056f8b7c10 */ /* 0x000fe400097fe4ff */
[----:B------:R-:W3:Y:S04]  /*7730*/  LDL.64 R110, [R1+0xf8] ;  /* 0x0000f800016e7983 */ /* 0x000ee80000100a00 */
[----:B------:R2:W3:Y:S02]  /*7740*/  @!P1 LDG.E.U16 R190, desc[UR10][R138.64] ;  /* 0x0000000a8abe9981 */ /* 0x0004e4000c1e1500 */
[----:B--2---:R-:W-:-:S04]  /*7750*/  IADD3 R138, P2, PT, R108, UR4, RZ ;  /* 0x000000046c8a7c10 */ /* 0x004fc8000ff5e0ff */
[----:B------:R-:W-:Y:S02]  /*7760*/  IADD3.X R139, PT, PT, R109, UR5, RZ, P2, !PT ;  /* 0x000000056d8b7c10 */ /* 0x000fe400097fe4ff */
[----:B------:R-:W2:Y:S04]  /*7770*/  LDL.64 R108, [R1+0x100] ;  /* 0x00010000016c7983 */ /* 0x000ea80000100a00 */
[----:B------:R0:W-:Y:S02]  /*7780*/  STS.U16 [R126+UR6], R189 ;  /* 0x000000bd7e007988 */ /* 0x0001e40008000406 */
[----:B0-----:R-:W-:Y:S02]  /*7790*/  PRMT R189, RZ, 0x7610, R189 ;  /* 0x00007610ffbd7816 */ /* 0x001fe400000000bd */
[----:B------:R0:W-:Y:S04]  /*77a0*/  STS.U16 [R126+UR6+0x1000], R183 ;  /* 0x001000b77e007988 */ /* 0x0001e80008000406 */
[----:B------:R1:W2:Y:S01]  /*77b0*/  @!P0 LDG.E.U16 R189, desc[UR10][R138.64] ;  /* 0x0000000a8abd8981 */ /* 0x0002a2000c1e1500 */
[----:B0-----:R-:W-:-:S02]  /*77c0*/  PRMT R183, RZ, 0x7610, R183 ;  /* 0x00007610ffb77816 */ /* 0x001fc400000000b7 */
[----:B-1----:R-:W-:-:S04]  /*77d0*/  IADD3 R138, P2, PT, R158, UR4, RZ ;  /* 0x000000049e8a7c10 */ /* 0x002fc8000ff5e0ff */
[----:B------:R-:W-:Y:S01]  /*77e0*/  IADD3.X R139, PT, PT, R159, UR5, RZ, P2, !PT ;  /* 0x000000059f8b7c10 */ /* 0x000fe200097fe4ff */
[----:B------:R0:W-:Y:S04]  /*77f0*/  STS.U16 [R126+UR6+0x1100], R182 ;  /* 0x001100b67e007988 */ /* 0x0001e80008000406 */
[----:B------:R1:W2:Y:S01]  /*7800*/  @!P1 LDG.E.U16 R183, desc[UR10][R138.64] ;  /* 0x0000000a8ab79981 */ /* 0x0002a2000c1e1500 */
[----:B0-----:R-:W-:Y:S02]  /*7810*/  PRMT R182, RZ, 0x7610, R182 ;  /* 0x00007610ffb67816 */ /* 0x001fe400000000b6 */
        /* <DEDUP_REMOVED lines=15> */
[----:B----4-:R-:W-:-:S04]  /*7910*/  IADD3 R138, P2, PT, R122, UR4, RZ ;  /* 0x000000047a8a7c10 */ /* 0x010fc8000ff5e0ff */
[----:B------:R-:W-:Y:S01]  /*7920*/  IADD3.X R139, PT, PT, R123, UR5, RZ, P2, !PT ;  /* 0x000000057b8b7c10 */ /* 0x000fe200097fe4ff */
[----:B------:R0:W-:Y:S04]  /*7930*/  STS.U16 [R126+UR6+0x3100], R201 ;  /* 0x003100c97e007988 */ /* 0x0001e80008000406 */
[----:B------:R1:W4:Y:S04]  /*7940*/  @!P1 LDG.E.U16 R184, desc[UR10][R138.64] ;  /* 0x0000000a8ab89981 */ /* 0x000328000c1e1500 */
[----:B------:R1:W-:Y:S01]  /*7950*/  STS.U16 [R126+UR6+0x7000], R200 ;  /* 0x007000c87e007988 */ /* 0x0003e20008000406 */
[----:B0-----:R-:W-:-:S03]  /*7960*/  PRMT R201, RZ, 0x7610, R201 ;  /* 0x00007610ffc97816 */ /* 0x001fc600000000c9 */
[----:B-----5:R0:W-:Y:S01]  /*7970*/  STS.U16 [R126+UR6+0x7100], R218 ;  /* 0x007100da7e007988 */ /* 0x0201e20008000406 */
[----:B-1----:R-:W-:Y:S02]  /*7980*/  IADD3 R138, P2, PT, R120, UR4, RZ ;  /* 0x00000004788a7c10 */ /* 0x002fe4000ff5e0ff */
[----:B------:R-:W-:Y:S01]  /*7990*/  LOP3.LUT R219, R126, 0x10, RZ, 0x3c, !PT ;  /* 0x000000107edb7812 */ /* 0x000fe200078e3cff */
[----:B------:R-:W5:Y:S01]  /*79a0*/  LDL.64 R122, [R1+0x38] ;  /* 0x00003800017a7983 */ /* 0x000f620000100a00 */
[----:B------:R-:W-:Y:S02]  /*79b0*/  IADD3.X R139, PT, PT, R121, UR5, RZ, P2, !PT ;  /* 0x00000005798b7c10 */ /* 0x000fe400097fe4ff */
[----:B------:R-:W-:Y:S02]  /*79c0*/  PRMT R200, RZ, 0x7610, R200 ;  /* 0x00007610ffc87816 */ /* 0x000fe400000000c8 */
[----:B0-----:R-:W-:Y:S01]  /*79d0*/  PRMT R218, RZ, 0x7610, R218 ;  /* 0x00007610ffda7816 */ /* 0x001fe200000000da */
[----:B------:R3:W4:Y:S04]  /*79e0*/  @!P0 LDG.E.U16 R201, desc[UR10][R138.64] ;  /* 0x0000000a8ac98981 */ /* 0x000728000c1e1500 */
[----:B------:R0:W-:Y:S04]  /*79f0*/  STS.U16 [R219+UR6+0x3200], R210 ;  /* 0x003200d2db007988 */ /* 0x0001e80008000406 */
[----:B------:R1:W-:Y:S01]  /*7a00*/  STS.U16 [R219+UR6+0x3300], R209 ;  /* 0x003300d1db007988 */ /* 0x0003e20008000406 */
[----:B---3--:R-:W-:-:S03]  /*7a10*/  IADD3 R138, P2, PT, R110, UR4, RZ ;  /* 0x000000046e8a7c10 */ /* 0x008fc6000ff5e0ff */
[----:B------:R3:W-:Y:S01]  /*7a20*/  STS.U16 [R219+UR6+0x4200], R208 ;  /* 0x004200d0db007988 */ /* 0x0007e20008000406 */
[----:B------:R-:W-:Y:S02]  /*7a30*/  IADD3.X R139, PT, PT, R111, UR5, RZ, P2, !PT ;  /* 0x000000056f8b7c10 */ /* 0x000fe400097fe4ff */
[----:B0-----:R-:W-:Y:S01]  /*7a40*/  PRMT R210, RZ, 0x7610, R210 ;  /* 0x00007610ffd27816 */ /* 0x001fe200000000d2 */
[----:B------:R-:W4:Y:S04]  /*7a50*/  LDL.64 R120, [R1+0x90] ;  /* 0x0000900001787983 */ /* 0x000f280000100a00 */
[----:B------:R2:W4:Y:S01]  /*7a60*/  @!P1 LDG.E.U16 R200, desc[UR10][R138.64] ;  /* 0x0000000a8ac89981 */ /* 0x000522000c1e1500 */
[----:B-1----:R-:W-:Y:S02]  /*7a70*/  PRMT R209, RZ, 0x7610, R209 ;  /* 0x00007610ffd17816 */ /* 0x002fe400000000d1 */
[----:B---3--:R-:W-:Y:S01]  /*7a80*/  PRMT R208, RZ, 0x7610, R208 ;  /* 0x00007610ffd07816 */ /* 0x008fe200000000d0 */
[----:B------:R0:W-:Y:S04]  /*7a90*/  STS.U16 [R219+UR6+0x4300], R207 ;  /* 0x004300cfdb007988 */ /* 0x0001e80008000406 */
[----:B------:R-:W3:Y:S01]  /*7aa0*/  LDL.64 R110, [R1+0x108] ;  /* 0x00010800016e7983 */ /* 0x000ee20000100a00 */
[----:B--2---:R-:W-:-:S04]  /*7ab0*/  IADD3 R138, P2, PT, R108, UR4, RZ ;  /* 0x000000046c8a7c10 */ /* 0x004fc8000ff5e0ff */
[----:B------:R-:W-:Y:S02]  /*7ac0*/  IADD3.X R139, PT, PT, R109, UR5, RZ, P2, !PT ;  /* 0x000000056d8b7c10 */ /* 0x000fe400097fe4ff */
[----:B------:R-:W2:Y:S04]  /*7ad0*/  LDL.64 R108, [R1+0x30] ;  /* 0x00003000016c7983 */ /* 0x000ea80000100a00 */
[----:B------:R1:W3:Y:S02]  /*7ae0*/  @!P0 LDG.E.U16 R218, desc[UR10][R138.64] ;  /* 0x0000000a8ada8981 */ /* 0x0002e4000c1e1500 */
[----:B-1----:R-:W-:-:S04]  /*7af0*/  IADD3 R138, P2, PT, R162, UR4, RZ ;  /* 0x00000004a28a7c10 */ /* 0x002fc8000ff5e0ff */
[----:B------:R-:W-:-:S05]  /*7b00*/  IADD3.X R139, PT, PT, R163, UR5, RZ, P2, !PT ;  /* 0x00000005a38b7c10 */ /* 0x000fca00097fe4ff */
[----:B------:R1:W3:Y:S02]  /*7b10*/  @!P1 LDG.E.U16 R210, desc[UR10][R138.64] ;  /* 0x0000000a8ad29981 */ /* 0x0002e4000c1e1500 */
[----:B-1----:R-:W-:-:S04]  /*7b20*/  IADD3 R138, P2, PT, R164, UR4, RZ ;  /* 0x00000004a48a7c10 */ /* 0x002fc8000ff5e0ff */
[----:B------:R-:W-:-:S05]  /*7b30*/  IADD3.X R139, PT, PT, R165, UR5, RZ, P2, !PT ;  /* 0x00000005a58b7c10 */ /* 0x000fca00097fe4ff */
[----:B------:R1:W3:Y:S02]  /*7b40*/  @!P0 LDG.E.U16 R209, desc[UR10][R138.64] ;  /* 0x0000000a8ad18981 */ /* 0x0002e4000c1e1500 */
[----:B-1----:R-:W-:-:S04]  /*7b50*/  IADD3 R138, P2, PT, R232, UR4, RZ ;  /* 0x00000004e88a7c10 */ /* 0x002fc8000ff5e0ff */
[----:B------:R-:W-:-:S05]  /*7b60*/  IADD3.X R139, PT, PT, R233, UR5, RZ, P2, !PT ;  /* 0x00000005e98b7c10 */ /* 0x000fca00097fe4ff */
[----:B------:R1:W3:Y:S01]  /*7b70*/  @!P1 LDG.E.U16 R208, desc[UR10][R138.64] ;  /* 0x0000000a8ad09981 */ /* 0x0002e2000c1e1500 */
[----:B0-----:R-:W-:Y:S02]  /*7b80*/  PRMT R207, RZ, 0x7610, R207 ;  /* 0x00007610ffcf7816 */ /* 0x001fe400000000cf */
[----:B-1----:R-:W-:-:S04]  /*7b90*/  IADD3 R138, P2, PT, R234, UR4, RZ ;  /* 0x00000004ea8a7c10 */ /* 0x002fc8000ff5e0ff */
[----:B------:R-:W-:-:S05]  /*7ba0*/  IADD3.X R139, PT, PT, R235, UR5, RZ, P2, !PT ;  /* 0x00000005eb8b7c10 */ /* 0x000fca00097fe4ff */
[----:B------:R2:W3:Y:S02]  /*7bb0*/  @!P0 LDG.E.U16 R207, desc[UR10][R138.64] ;  /* 0x0000000a8acf8981 */ /* 0x0004e4000c1e1500 */
[----:B--2---:R-:W-:-:S04]  /*7bc0*/  IADD3 R138, P2, PT, R108, UR4, RZ ;  /* 0x000000046c8a7c10 */ /* 0x004fc8000ff5e0ff */
[----:B------:R-:W-:Y:S02]  /*7bd0*/  IADD3.X R139, PT, PT, R109, UR5, RZ, P2, !PT ;  /* 0x000000056d8b7c10 */ /* 0x000fe400097fe4ff */
[----:B------:R-:W2:Y:S04]  /*7be0*/  LDL.64 R108, [R1+0x110] ;  /* 0x00011000016c7983 */ /* 0x000ea80000100a00 */
[----:B------:R0:W-:Y:S02]  /*7bf0*/  STS.U16 [R219+UR6+0x5200], R206 ;  /* 0x005200cedb007988 */ /* 0x0001e40008000406 */
[----:B0-----:R-:W-:Y:S02]  /*7c00*/  PRMT R206, RZ, 0x7610, R206 ;  /* 0x00007610ffce7816 */ /* 0x001fe400000000ce */
[----:B------:R0:W-:Y:S04]  /*7c10*/  STS.U16 [R219+UR6+0x5300], R205 ;  /* 0x005300cddb007988 */ /* 0x0001e80008000406 */
[----:B------:R5:W2:Y:S01]  /*7c20*/  @!P1 LDG.E.U16 R206, desc[UR10][R138.64] ;  /* 0x0000000a8ace9981 */ /* 0x000aa2000c1e1500 */
[----:B0-----:R-:W-:-:S02]  /*7c30*/  PRMT R205, RZ, 0x7610, R205 ;  /* 0x00007610ffcd7816 */ /* 0x001fc400000000cd */
[----:B-----5:R-:W-:-:S04]  /*7c40*/  IADD3 R138, P2, PT, R122, UR4, RZ ;  /* 0x000000047a8a7c10 */ /* 0x020fc8000ff5e0ff */
[----:B------:R-:W-:Y:S01]  /*7c50*/  IADD3.X R139, PT, PT, R123, UR5, RZ, P2, !PT ;  /* 0x000000057b8b7c10 */ /* 0x000fe200097fe4ff */
[----:B------:R0:W-:Y:S04]  /*7c60*/  STS.U16 [R219+UR6+0x6200], R204 ;  /* 0x006200ccdb007988 */ /* 0x0001e80008000406 */
[----:B------:R4:W5:Y:S04]  /*7c70*/  @!P0 LDG.E.U16 R205, desc[UR10][R138.64] ;  /* 0x0000000a8acd8981 */ /* 0x000968000c1e1500 */
[----:B------:R1:W-:Y:S01]  /*7c80*/  STS.U16 [R219+UR6+0x6300], R203 ;  /* 0x006300cbdb007988 */ /* 0x0003e20008000406 */
[----:B0-----:R-:W-:-:S03]  /*7c90*/  PRMT R204, RZ, 0x7610, R204 ;  /* 0x00007610ffcc7816 */ /* 0x001fc600000000cc */
[----:B------:R0:W-:Y:S01]  /*7ca0*/  STS.U16 [R219+UR6+0x200], R202 ;  /* 0x000200cadb007988 */ /* 0x0001e20008000406 */
[----:B----4-:R-:W-:-:S03]  /*7cb0*/  IADD3 R138, P2, PT, R120, UR4, RZ ;  /* 0x00000004788a7c10 */ /* 0x010fc6000ff5e0ff */
[----:B------:R4:W-:Y:S01]  /*7cc0*/  STS.U16 [R219+UR6+0x300], R195 ;  /* 0x000300c3db007988 */ /* 0x0009e20008000406 */
[----:B------:R-:W-:Y:S02]  /*7cd0*/  IADD3.X R139, PT, PT, R121, UR5, RZ, P2, !PT ;  /* 0x00000005798b7c10 */ /* 0x000fe400097fe4ff */
[----:B-1----:R-:W-:Y:S01]  /*7ce0*/  PRMT R203, RZ, 0x7610, R203 ;  /* 0x00007610ffcb7816 */ /* 0x002fe200000000cb */
[----:B------:R1:W-:Y:S04]  /*7cf0*/  STS.U16 [R219+UR6+0x1200], R194 ;  /* 0x001200c2db007988 */ /* 0x0003e80008000406 */
[----:B------:R3:W5:Y:S01]  /*7d00*/  @!P0 LDG.E.U16 R204, desc[UR10][R138.64] ;  /* 0x0000000a8acc8981 */ /* 0x000762000c1e1500 */
[----:B0-----:R-:W-:Y:S02]  /*7d10*/  PRMT R202, RZ, 0x7610, R202 ;  /* 0x00007610ffca7816 */ /* 0x001fe400000000ca */
[----:B----4-:R-:W-:Y:S01]  /*7d20*/  PRMT R195, RZ, 0x7610, R195 ;  /* 0x00007610ffc37816 */ /* 0x010fe200000000c3 */
[----:B------:R0:W-:Y:S04]  /*7d30*/  STS.U16 [R219+UR6+0x1300], R193 ;  /* 0x001300c1db007988 */ /* 0x0001e80008000406 */
[----:B------:R-:W4:Y:S01]  /*7d40*/  LDL.64 R122, [R1+0x98] ;  /* 0x00009800017a7983 */ /* 0x000f220000100a00 */
[----:B---3--:R-:W-:-:S03]  /*7d50*/  IADD3 R138, P2, PT, R110, UR4, RZ ;  /* 0x000000046e8a7c10 */ /* 0x008fc6000ff5e0ff */
[----:B------:R3:W-:Y:S01]  /*7d60*/  STS.U16 [R219+UR6+0x2200], R192 ;  /* 0x002200c0db007988 */ /* 0x0007e20008000406 */
[----:B------:R-:W-:-:S03]  /*7d70*/  IADD3.X R139, PT, PT, R111, UR5, RZ, P2, !PT ;  /* 0x000000056f8b7c10 */ /* 0x000fc600097fe4ff */
[----:B------:R-:W4:Y:S04]  /*7d80*/  LDL.64 R110, [R1+0x40] ;  /* 0x00004000016e7983 */ /* 0x000f280000100a00 */
[----:B------:R2:W4:Y:S04]  /*7d90*/  @!P1 LDG.E.U16 R203, desc[UR10][R138.64] ;  /* 0x0000000a8acb9981 */ /* 0x000528000c1e1500 */
[----:B------:R-:W4:Y:S01]  /*7da0*/  LDL.64 R120, [R1+0xa0] ;  /* 0x0000a00001787983 */ /* 0x000f220000100a00 */
[----:B--2---:R-:W-:-:S04]  /*7db0*/  IADD3 R138, P2, PT, R108, UR4, RZ ;  /* 0x000000046c8a7c10 */ /* 0x004fc8000ff5e0ff */
[----:B------:R-:W-:Y:S02]  /*7dc0*/  IADD3.X R139, PT, PT, R109, UR5, RZ, P2, !PT ;  /* 0x000000056d8b7c10 */ /* 0x000fe400097fe4ff */
[----:B------:R-:W2:Y:S04]  /*7dd0*/  LDL.64 R108, [R1+0x48] ;  /* 0x00004800016c7983 */ /* 0x000ea80000100a00 */
[----:B------:R0:W5:Y:S02]  /*7de0*/  @!P0 LDG.E.U16 R202, desc[UR10][R138.64] ;  /* 0x0000000a8aca8981 */ /* 0x000164000c1e1500 */
[----:B0-----:R-:W-:-:S04]  /*7df0*/  IADD3 R138, P2, PT, R166, UR4, RZ ;  /* 0x00000004a68a7c10 */ /* 0x001fc8000ff5e0ff */
[----:B------:R-:W-:-:S05]  /*7e00*/  IADD3.X R139, PT, PT, R167, UR5, RZ, P2, !PT ;  /* 0x00000005a78b7c10 */ /* 0x000fca00097fe4ff */
[----:B------:R0:W5:Y:S01]  /*7e10*/  @!P1 LDG.E.U16 R195, desc[UR10][R138.64] ;  /* 0x0000000a8ac39981 */ /* 0x000162000c1e1500 */
[----:B-1----:R-:W-:Y:S02]  /*7e20*/  PRMT R194, RZ, 0x7610, R194 ;  /* 0x00007610ffc27816 */ /* 0x002fe400000000c2 */
[----:B0-----:R-:W-:-:S04]  /*7e30*/  IADD3 R138, P2, PT, R168, UR4, RZ ;  /* 0x00000004a88a7c10 */ /* 0x001fc8000ff5e0ff */
[----:B------:R-:W-:-:S05]  /*7e40*/  IADD3.X R139, PT, PT, R169, UR5, RZ, P2, !PT ;  /* 0x00000005a98b7c10 */ /* 0x000fca00097fe4ff */
[----:B------:R0:W5:Y:S01]  /*7e50*/  @!P0 LDG.E.U16 R194, desc[UR10][R138.64] ;  /* 0x0000000a8ac28981 */ /* 0x000162000c1e1500 */
[----:B------:R-:W-:Y:S02]  /*7e60*/  PRMT R193, RZ, 0x7610, R193 ;  /* 0x00007610ffc17816 */ /* 0x000fe400000000c1 */
[----:B0-----:R-:W-:-:S04]  /*7e70*/  IADD3 R138, P2, PT, R236, UR4, RZ ;  /* 0x00000004ec8a7c10 */ /* 0x001fc8000ff5e0ff */
[----:B------:R-:W-:-:S05]  /*7e80*/  IADD3.X R139, PT, PT, R237, UR5, RZ, P2, !PT ;  /* 0x00000005ed8b7c10 */ /* 0x000fca00097fe4ff */
[----:B------:R0:W5:Y:S01]  /*7e90*/  @!P1 LDG.E.U16 R193, desc[UR10][R138.64] ;  /* 0x0000000a8ac19981 */ /* 0x000162000c1e1500 */
[----:B---3--:R-:W-:Y:S02]  /*7ea0*/  PRMT R192, RZ, 0x7610, R192 ;  /* 0x00007610ffc07816 */ /* 0x008fe400000000c0 */
[----:B0-----:R-:W-:-:S04]  /*7eb0*/  IADD3 R138, P2, PT, R238, UR4, RZ ;  /* 0x00000004ee8a7c10 */ /* 0x001fc8000ff5e0ff */
[----:B------:R-:W-:Y:S01]  /*7ec0*/  IADD3.X R139, PT, PT, R239, UR5, RZ, P2, !PT ;  /* 0x00000005ef8b7c10 */ /* 0x000fe200097fe4ff */
[----:B------:R0:W-:Y:S04]  /*7ed0*/  STS.U16 [R219+UR6+0x2300], R191 ;  /* 0x002300bfdb007988 */ /* 0x0001e80008000406 */
[----:B------:R4:W3:Y:S01]  /*7ee0*/  @!P0 LDG.E.U16 R192, desc[UR10][R138.64] ;  /* 0x0000000a8ac08981 */ /* 0x0008e2000c1e1500 */
[----:B0-----:R-:W-:Y:S02]  /*7ef0*/  PRMT R191, RZ, 0x7610, R191 ;  /* 0x00007610ffbf7816 */ /* 0x001fe400000000bf */
[----:B----4-:R-:W-:-:S04]  /*7f00*/  IADD3 R138, P2, PT, R110, UR4, RZ ;  /* 0x000000046e8a7c10 */ /* 0x010fc8000ff5e0ff */
[----:B------:R-:W-:Y:S02]  /*7f10*/  IADD3.X R139, PT, PT, R111, UR5, RZ, P2, !PT ;  /* 0x000000056f8b7c10 */ /* 0x000fe400097fe4ff */
[----:B------:R-:W4:Y:S04]  /*7f20*/  LDL.64 R110, [R1+0x118] ;  /* 0x00011800016e7983 */ /* 0x000f280000100a00 */
[----:B------:R2:W3:Y:S02]  /*7f30*/  @!P1 LDG.E.U16 R191, desc[UR10][R138.64] ;  /* 0x0000000a8abf9981 */ /* 0x0004e4000c1e1500 */
[----:B--2---:R-:W-:-:S04]  /*7f40*/  IADD3 R138, P2, PT, R108, UR4, RZ ;  /* 0x000000046c8a7c10 */ /* 0x004fc8000ff5e0ff */
[----:B------:R-:W-:Y:S02]  /*7f50*/  IADD3.X R139, PT, PT, R109, UR5, RZ, P2, !PT ;  /* 0x000000056d8b7c10 */ /* 0x000fe400097fe4ff */
[----:B------:R-:W2:Y:S04]  /*7f60*/  LDL.64 R108, [R1+0x120] ;  /* 0x00012000016c7983 */ /* 0x000ea80000100a00 */
[----:B------:R0:W-:Y:S02]  /*7f70*/  STS.U16 [R219+UR6+0x7200], R190 ;  /* 0x007200bedb007988 */ /* 0x0001e40008000406 */
[----:B0-----:R-:W-:Y:S02]  /*7f80*/  PRMT R190, RZ, 0x7610, R190 ;  /* 0x00007610ffbe7816 */ /* 0x001fe400000000be */
[----:B------:R0:W-:Y:S04]  /*7f90*/  STS.U16 [R219+UR6+0x7300], R189 ;  /* 0x007300bddb007988 */ /* 0x0001e80008000406 */
[----:B------:R1:W3:Y:S01]  /*7fa0*/  @!P0 LDG.E.U16 R190, desc[UR10][R138.64] ;  /* 0x0000000a8abe8981 */ /* 0x0002e2000c1e1500 */
[----:B0-----:R-:W-:-:S02]  /*7fb0*/  PRMT R189, RZ, 0x7610, R189 ;  /* 0x00007610ffbd7816 */ /* 0x001fc400000000bd */
[----:B-1----:R-:W-:-:S04]  /*7fc0*/  IADD3 R138, P2, PT, R122, UR4, RZ ;  /* 0x000000047a8a7c10 */ /* 0x002fc8000ff5e0ff */
[----:B------:R-:W-:Y:S02]  /*7fd0*/  IADD3.X R139, PT, PT, R123, UR5, RZ, P2, !PT ;  /* 0x000000057b8b7c10 */ /* 0x000fe400097fe4ff */
[----:B------:R-:W-:Y:S01]  /*7fe0*/  LOP3.LUT R219, R126, 0x20, RZ, 0x3c, !PT ;  /* 0x000000207edb7812 */ /* 0x000fe200078e3cff */
[----:B------:R-:W3:Y:S04]  /*7ff0*/  LDL.64 R122, [R1+0xa8] ;  /* 0x0000a800017a7983 */ /* 0x000ee80000100a00 */
[----:B------:R0:W3:Y:S04]  /*8000*/  @!P1 LDG.E.U16 R189, desc[UR10][R138.64] ;  /* 0x0000000a8abd9981 */ /* 0x0000e8000c1e1500 */
[----:B------:R1:W-:Y:S01]  /*8010*/  STS.U16 [R219+UR6+0x3400], R188 ;  /* 0x003400bcdb007988 */ /* 0x0003e20008000406 */
[----:B0-----:R-:W-:-:S02]  /*8020*/  IADD3 R138, P2, PT, R120, UR4, RZ ;  /* 0x00000004788a7c10 */ /* 0x001fc4000ff5e0ff */
[----:B-1----:R-:W-:Y:S02]  /*8030*/  PRMT R188, RZ, 0x7610, R188 ;  /* 0x00007610ffbc7816 */ /* 0x002fe400000000bc */
[----:B------:R-:W-:Y:S01]  /*8040*/  IADD3.X R139, PT, PT, R121, UR5, RZ, P2, !PT ;  /* 0x00000005798b7c10 */ /* 0x000fe200097fe4ff */
[----:B------:R0:W-:Y:S04]  /*8050*/  STS.U16 [R219+UR6+0x3500], R187 ;  /* 0x003500bbdb007988 */ /* 0x0001e80008000406 */
[----:B------:R4:W3:Y:S04]  /*8060*/  @!P0 LDG.E.U16 R188, desc[UR10][R138.64] ;  /* 0x0000000a8abc8981 */ /* 0x0008e8000c1e1500 */
[----:B------:R1:W-:Y:S01]  /*8070*/  STS.U16 [R219+UR6+0x4500], R2 ;  /* 0x00450002db007988 */ /* 0x0003e20008000406 */
[----:B0-----:R-:W-:-:S03]  /*8080*/  PRMT R187, RZ, 0x7610, R187 ;  /* 0x00007610ffbb7816 */ /* 0x001fc600000000bb */
[----:B------:R0:W-:Y:S04]  /*8090*/  STS.U16 [R219+UR6+0x5400], R137 ;  /* 0x00540089db007988 */ /* 0x0001e80008000406 */
[----:B------:R0:W-:Y:S04]  /*80a0*/  STS.U16 [R219+UR6+0x5500], R144 ;  /* 0x00550090db007988 */ /* 0x0001e80008000406 */
[----:B------:R0:W-:Y:S04]  /*80b0*/  STS.U16 [R219+UR6+0x4400], R145 ;  /* 0x00440091db007988 */ /* 0x0001e80008000406 */
[----:B------:R0:W-:Y:S04]  /*80c0*/  STS.U16 [R219+UR6+0x6500], R146 ;  /* 0x00650092db007988 */ /* 0x0001e80008000406 */
[----:B------:R0:W-:Y:S01]  /*80d0*/  STS.U16 [R219+UR6+0x6400], R147 ;  /* 0x00640093db007988 */ /* 0x0001e20008000406 */
[----:B----4-:R-:W-:-:S03]  /*80e0*/  IADD3 R138, P2, PT, R110, UR4, RZ ;  /* 0x000000046e8a7c10 */ /* 0x010fc6000ff5e0ff */
[----:B------:R-:W4:Y:S01]  /*80f0*/  LDL.64 R120, [R1+0xb0] ;  /* 0x0000b00001787983 */ /* 0x000f220000100a00 */
[----:B------:R-:W-:-:S03]  /*8100*/  IADD3.X R139, PT, PT, R111, UR5, RZ, P2, !PT ;  /* 0x000000056f8b7c10 */ /* 0x000fc600097fe4ff */
[----:B------:R-:W3:Y:S04]  /*8110*/  LDL.64 R110, [R1+0x50] ;  /* 0x00005000016e7983 */ /* 0x000ee80000100a00 */
[----:B------:R2:W4:Y:S02]  /*8120*/  @!P1 LDG.E.U16 R187, desc[UR10][R138.64] ;  /* 0x0000000a8abb9981 */ /* 0x000524000c1e1500 */
[----:B--2---:R-:W-:-:S04]  /*8130*/  IADD3 R138, P2, PT, R108, UR4, RZ ;  /* 0x000000046c8a7c10 */ /* 0x004fc8000ff5e0ff */
[----:B------:R-:W-:Y:S02]  /*8140*/  IADD3.X R139, PT, PT, R109, UR5, RZ, P2, !PT ;  /* 0x000000056d8b7c10 */ /* 0x000fe400097fe4ff */
[----:B------:R-:W2:Y:S01]  /*8150*/  LDL.64 R108, [R1+0x58] ;  /* 0x00005800016c7983 */ /* 0x000ea20000100a00 */
[----:B-1----:R-:W-:Y:S02]  /*8160*/  PRMT R2, RZ, 0x7610, R2 ;  /* 0x00007610ff027816 */ /* 0x002fe40000000002 */
[----:B0-----:R-:W-:-:S04]  /*8170*/  PRMT R137, RZ, 0x7610, R137 ;  /* 0x00007610ff897816 */ /* 0x001fc80000000089 */
[----:B------:R0:W4:Y:S02]  /*8180*/  @!P0 LDG.E.U16 R2, desc[UR10][R138.64] ;  /* 0x0000000a8a028981 */ /* 0x000124000c1e1500 */
[----:B0-----:R-:W-:-:S04]  /*8190*/  IADD3 R138, P2, PT, R170, UR4, RZ ;  /* 0x00000004aa8a7c10 */ /* 0x001fc8000ff5e0ff */
[----:B------:R-:W-:Y:S02]  /*81a0*/  IADD3.X R139, PT, PT, R171, UR5, RZ, P2, !PT ;  /* 0x00000005ab8b7c10 */ /* 0x000fe400097fe4ff */
[----:B------:R-:W-:-:S03]  /*81b0*/  IADD3 R144, P2, PT, R172, UR4, RZ ;  /* 0x00000004ac907c10 */ /* 0x000fc6000ff5e0ff */
[----:B------:R0:W4:Y:S01]  /*81c0*/  @!P1 LDG.E.U16 R137, desc[UR10][R138.64] ;  /* 0x0000000a8a899981 */ /* 0x000122000c1e1500 */
[----:B------:R-:W-:Y:S02]  /*81d0*/  IADD3.X R145, PT, PT, R173, UR5, RZ, P2, !PT ;  /* 0x00000005ad917c10 */ /* 0x000fe400097fe4ff */
[----:B0-----:R-:W-:Y:S02]  /*81e0*/  PRMT R138, RZ, 0x7610, R138 ;  /* 0x00007610ff8a7816 */ /* 0x001fe4000000008a */
[----:B------:R-:W-:-:S04]  /*81f0*/  PRMT R139, RZ, 0x7610, R139 ;  /* 0x00007610ff8b7816 */ /* 0x000fc8000000008b */
[----:B------:R0:W4:Y:S02]  /*8200*/  @!P0 LDG.E.U16 R138, desc[UR10][R144.64] ;  /* 0x0000000a908a8981 */ /* 0x000124000c1e1500 */
[----:B0-----:R-:W-:-:S04]  /*8210*/  IADD3 R144, P2, PT, R240, UR4, RZ ;  /* 0x00000004f0907c10 */ /* 0x001fc8000ff5e0ff */
[----:B------:R-:W-:Y:S02]  /*8220*/  IADD3.X R145, PT, PT, R241, UR5, RZ, P2, !PT ;  /* 0x00000005f1917c10 */ /* 0x000fe400097fe4ff */
[----:B------:R-:W-:-:S03]  /*8230*/  IADD3 R146, P2, PT, R242, UR4, RZ ;  /* 0x00000004f2927c10 */ /* 0x000fc6000ff5e0ff */
[----:B------:R0:W5:Y:S01]  /*8240*/  @!P1 LDG.E.U16 R139, desc[UR10][R144.64] ;  /* 0x0000000a908b9981 */ /* 0x000162000c1e1500 */
[----:B------:R-:W-:Y:S02]  /*8250*/  IADD3.X R147, PT, PT, R243, UR5, RZ, P2, !PT ;  /* 0x00000005f3937c10 */ /* 0x000fe400097fe4ff */
[----:B0-----:R-:W-:-:S06]  /*8260*/  PRMT R144, RZ, 0x7610, R144 ;  /* 0x00007610ff907816 */ /* 0x001fcc0000000090 */
[----:B------:R3:W5:Y:S04]  /*8270*/  @!P0 LDG.E.U16 R144, desc[UR10][R146.64] ;  /* 0x0000000a92908981 */ /* 0x000768000c1e1500 */
[----:B------:R2:W-:Y:S01]  /*8280*/  STS.U16 [R219+UR6+0x500], R182 ;  /* 0x000500b6db007988 */ /* 0x0005e20008000406 */
[----:B---3--:R-:W-:-:S04]  /*8290*/  IADD3 R146, P2, PT, R110, UR4, RZ ;  /* 0x000000046e927c10 */ /* 0x008fc8000ff5e0ff */
[----:B------:R-:W-:Y:S02]  /*82a0*/  IADD3.X R147, PT, PT, R111, UR5, RZ, P2, !PT ;  /* 0x000000056f937c10 */ /* 0x000fe400097fe4ff */
[----:B------:R-:W3:Y:S04]  /*82b0*/  LDL.64 R110, [R1+0x128] ;  /* 0x00012800016e7983 */ /* 0x000ee80000100a00 */
[----:B------:R0:W-:Y:S01]  /*82c0*/  STS.U16 [R219+UR6+0x400], R183 ;  /* 0x000400b7db007988 */ /* 0x0001e20008000406 */
[----:B--2---:R-:W-:-:S04]  /*82d0*/  IADD3 R182, P2, PT, R108, UR4, RZ ;  /* 0x000000046cb67c10 */ /* 0x004fc8000ff5e0ff */
[----:B0-----:R-:W-:Y:S02]  /*82e0*/  IADD3.X R183, PT, PT, R109, UR5, RZ, P2, !PT ;  /* 0x000000056db77c10 */ /* 0x001fe400097fe4ff */
[----:B------:R-:W2:Y:S01]  /*82f0*/  LDL.64 R108, [R1+0x130] ;  /* 0x00013000016c7983 */ /* 0x000ea20000100a00 */
[----:B------:R-:W-:-:S06]  /*8300*/  PRMT R145, RZ, 0x7610, R145 ;  /* 0x00007610ff917816 */ /* 0x000fcc0000000091 */
[----:B------:R0:W5:Y:S02]  /*8310*/  @!P1 LDG.E.U16 R145, desc[UR10][R146.64] ;  /* 0x0000000a92919981 */ /* 0x000164000c1e1500 */
[----:B0-----:R-:W-:Y:S02]  /*8320*/  PRMT R146, RZ, 0x7610, R146 ;  /* 0x00007610ff927816 */ /* 0x001fe40000000092 */
[----:B------:R-:W-:-:S04]  /*8330*/  PRMT R147, RZ, 0x7610, R147 ;  /* 0x00007610ff937816 */ /* 0x000fc80000000093 */
[----:B------:R0:W5:Y:S02]  /*8340*/  @!P0 LDG.E.U16 R146, desc[UR10][R182.64] ;  /* 0x0000000ab6928981 */ /* 0x000164000c1e1500 */
[----:B0-----:R-:W-:-:S04]  /*8350*/  IADD3 R182, P2, PT, R122, UR4, RZ ;  /* 0x000000047ab67c10 */ /* 0x001fc8000ff5e0ff */
        /* <DEDUP_REMOVED lines=8> */
[----:B------:R-:W-:-:S03]  /*83e0*/  IADD3.X R183, PT, PT, R121, UR5, RZ, P2, !PT ;  /* 0x0000000579b77c10 */ /* 0x000fc600097fe4ff */
[----:B------:R4:W-:Y:S04]  /*83f0*/  STS.U16 [R219+UR6+0x2500], R201 ;  /* 0x002500c9db007988 */ /* 0x0009e80008000406 */
[----:B------:R0:W5:Y:S04]  /*8400*/  @!P0 LDG.E.U16 R149, desc[UR10][R182.64] ;  /* 0x0000000ab6958981 */ /* 0x000168000c1e1500 */
[----:B------:R1:W-:Y:S04]  /*8410*/  STS.U16 [R219+UR6+0x7500], R218 ;  /* 0x007500dadb007988 */ /* 0x0003e80008000406 */
[----:B------:R-:W5:Y:S01]  /*8420*/  LDL.64 R120, [R1+0xb8] ;  /* 0x0000b80001787983 */ /* 0x000f620000100a00 */
[----:B0-----:R-:W-:-:S03]  /*8430*/  PRMT R182, RZ, 0x7610, R182 ;  /* 0x00007610ffb67816 */ /* 0x001fc600000000b6 */
[----:B------:R-:W5:Y:S01]  /*8440*/  LDL.64 R122, [R1+0xc0] ;  /* 0x0000c000017a7983 */ /* 0x000f620000100a00 */
[----:B---3--:R-:W-:-:S04]  /*8450*/  IADD3 R184, P2, PT, R110, UR4, RZ ;  /* 0x000000046eb87c10 */ /* 0x008fc8000ff5e0ff */
[----:B------:R-:W-:Y:S02]  /*8460*/  IADD3.X R185, PT, PT, R111, UR5, RZ, P2, !PT ;  /* 0x000000056fb97c10 */ /* 0x000fe400097fe4ff */
[----:B------:R-:W3:Y:S04]  /*8470*/  LDL.64 R110, [R1+0x60] ;  /* 0x00006000016e7983 */ /* 0x000ee80000100a00 */
[----:B------:R2:W5:Y:S02]  /*8480*/  @!P1 LDG.E.U16 R182, desc[UR10][R184.64] ;  /* 0x0000000ab8b69981 */ /* 0x000564000c1e1500 */
[----:B--2---:R-:W-:-:S04]  /*8490*/  IADD3 R184, P2, PT, R108, UR4, RZ ;  /* 0x000000046cb87c10 */ /* 0x004fc8000ff5e0ff */
[----:B------:R-:W-:Y:S02]  /*84a0*/  IADD3.X R185, PT, PT, R109, UR5, RZ, P2, !PT ;  /* 0x000000056db97c10 */ /* 0x000fe400097fe4ff */
[----:B------:R-:W2:Y:S01]  /*84b0*/  LDL.64 R108, [R1+0x68] ;  /* 0x00006800016c7983 */ /* 0x000ea20000100a00 */
[----:B------:R-:W-:Y:S02]  /*84c0*/  PRMT R183, RZ, 0x7610, R183 ;  /* 0x00007610ffb77816 */ /* 0x000fe400000000b7 */
[----:B-1----:R-:W-:-:S04]  /*84d0*/  IADD3 R200, P2, PT, R174, UR4, RZ ;  /* 0x00000004aec87c10 */ /* 0x002fc8000ff5e0ff */
[----:B------:R0:W5:Y:S01]  /*84e0*/  @!P0 LDG.E.U16 R183, desc[UR10][R184.64] ;  /* 0x0000000ab8b78981 */ /* 0x000162000c1e1500 */
[----:B----4-:R-:W-:Y:S02]  /*84f0*/  IADD3.X R201, PT, PT, R175, UR5, RZ, P2, !PT ;  /* 0x00000005afc97c10 */ /* 0x010fe400097fe4ff */
[----:B0-----:R-:W-:Y:S02]  /*8500*/  PRMT R184, RZ, 0x7610, R184 ;  /* 0x00007610ffb87816 */ /* 0x001fe400000000b8 */
[----:B------:R-:W-:-:S04]  /*8510*/  PRMT R185, RZ, 0x7610, R185 ;  /* 0x00007610ffb97816 */ /* 0x000fc800000000b9 */
[----:B------:R0:W4:Y:S01]  /*8520*/  @!P1 LDG.E.U16 R184, desc[UR10][R200.64] ;  /* 0x0000000ac8b89981 */ /* 0x000122000c1e1500 */
[----:B------:R-:W-:Y:S02]  /*8530*/  LOP3.LUT R218, R126, 0x30, RZ, 0x3c, !PT ;  /* 0x000000307eda7812 */ /* 0x000fe400078e3cff */
[----:B0-----:R-:W-:-:S04]  /*8540*/  IADD3 R200, P2, PT, R176, UR4, RZ ;  /* 0x00000004b0c87c10 */ /* 0x001fc8000ff5e0ff */
[----:B------:R-:W-:Y:S01]  /*8550*/  IADD3.X R201, PT, PT, R177, UR5, RZ, P2, !PT ;  /* 0x00000005b1c97c10 */ /* 0x000fe200097fe4ff */
[----:B------:R0:W-:Y:S04]  /*8560*/  STS.U16 [R218+UR6+0x3600], R217 ;  /* 0x003600d9da007988 */ /* 0x0001e80008000406 */
[----:B------:R1:W4:Y:S01]  /*8570*/  @!P0 LDG.E.U16 R185, desc[UR10][R200.64] ;  /* 0x0000000ac8b98981 */ /* 0x000322000c1e1500 */
[----:B0-----:R-:W-:Y:S02]  /*8580*/  PRMT R217, RZ, 0x7610, R217 ;  /* 0x00007610ffd97816 */ /* 0x001fe400000000d9 */
[----:B-1----:R-:W-:-:S04]  /*8590*/  IADD3 R200, P2, PT, R244, UR4, RZ ;  /* 0x00000004f4c87c10 */ /* 0x002fc8000ff5e0ff */
        /* <DEDUP_REMOVED lines=9> */
[----:B---3--:R-:W-:-:S04]  /*8630*/  IADD3 R200, P2, PT, R110, UR4, RZ ;  /* 0x000000046ec87c10 */ /* 0x008fc8000ff5e0ff */
[----:B------:R-:W-:Y:S02]  /*8640*/  IADD3.X R201, PT, PT, R111, UR5, RZ, P2, !PT ;  /* 0x000000056fc97c10 */ /* 0x000fe400097fe4ff */
[----:B------:R-:W3:Y:S04]  /*8650*/  LDL.64 R110, [R1+0x138] ;  /* 0x00013800016e7983 */ /* 0x000ee80000100a00 */
[----:B------:R2:W4:Y:S02]  /*8660*/  @!P1 LDG.E.U16 R215, desc[UR10][R200.64] ;  /* 0x0000000ac8d79981 */ /* 0x000524000c1e1500 */
[----:B--2---:R-:W-:-:S04]  /*8670*/  IADD3 R200, P2, PT, R108, UR4, RZ ;  /* 0x000000046cc87c10 */ /* 0x004fc8000ff5e0ff */
[----:B------:R-:W-:Y:S02]  /*8680*/  IADD3.X R201, PT, PT, R109, UR5, RZ, P2, !PT ;  /* 0x000000056dc97c10 */ /* 0x000fe400097fe4ff */
[----:B------:R-:W2:Y:S04]  /*8690*/  LDL.64 R108, [R1+0x140] ;  /* 0x00014000016c7983 */ /* 0x000ea80000100a00 */
[----:B------:R0:W-:Y:S02]  /*86a0*/  STS.U16 [R218+UR6+0x4700], R214 ;  /* 0x004700d6da007988 */ /* 0x0001e40008000406 */
[----:B0-----:R-:W-:Y:S02]  /*86b0*/  PRMT R214, RZ, 0x7610, R214 ;  /* 0x00007610ffd67816 */ /* 0x001fe400000000d6 */
[----:B------:R0:W-:Y:S04]  /*86c0*/  STS.U16 [R218+UR6+0x5600], R213 ;  /* 0x005600d5da007988 */ /* 0x0001e80008000406 */
[----:B------:R5:W4:Y:S01]  /*86d0*/  @!P0 LDG.E.U16 R214, desc[UR10][R200.64] ;  /* 0x0000000ac8d68981 */ /* 0x000b22000c1e1500 */
[----:B0-----:R-:W-:-:S02]  /*86e0*/  PRMT R213, RZ, 0x7610, R213 ;  /* 0x00007610ffd57816 */ /* 0x001fc400000000d5 */
[----:B-----5:R-:W-:-:S04]  /*86f0*/  IADD3 R200, P2, PT, R120, UR4, RZ ;  /* 0x0000000478c87c10 */ /* 0x020fc8000ff5e0ff */
[----:B------:R-:W-:Y:S01]  /*8700*/  IADD3.X R201, PT, PT, R121, UR5, RZ, P2, !PT ;  /* 0x0000000579c97c10 */ /* 0x000fe200097fe4ff */
[----:B------:R0:W-:Y:S04]  /*8710*/  STS.U16 [R218+UR6+0x5700], R212 ;  /* 0x005700d4da007988 */ /* 0x0001e80008000406 */
[----:B------:R1:W5:Y:S04]  /*8720*/  @!P1 LDG.E.U16 R213, desc[UR10][R200.64] ;  /* 0x0000000ac8d59981 */ /* 0x000368000c1e1500 */
[----:B------:R1:W-:Y:S01]  /*8730*/  STS.U16 [R218+UR6+0x6600], R211 ;  /* 0x006600d3da007988 */ /* 0x0003e20008000406 */
[----:B0-----:R-:W-:-:S03]  /*8740*/  PRMT R212, RZ, 0x7610, R212 ;  /* 0x00007610ffd47816 */ /* 0x001fc600000000d4 */
[----:B------:R-:W4:Y:S01]  /*8750*/  LDL.LU.64 R120, [R1+0x178] ;  /* 0x0001780001787983 */ /* 0x000f220000300a00 */
[----:B-1----:R-:W-:-:S04]  /*8760*/  IADD3 R200, P2, PT, R122, UR4, RZ ;  /* 0x000000047ac87c10 */ /* 0x002fc8000ff5e0ff */
[----:B------:R-:W-:Y:S02]  /*8770*/  IADD3.X R201, PT, PT, R123, UR5, RZ, P2, !PT ;  /* 0x000000057bc97c10 */ /* 0x000fe400097fe4ff */
[----:B------:R-:W-:Y:S01]  /*8780*/  PRMT R211, RZ, 0x7610, R211 ;  /* 0x00007610ffd37816 */ /* 0x000fe200000000d3 */
[----:B------:R-:W4:Y:S04]  /*8790*/  LDL.64 R122, [R1+0x70] ;  /* 0x00007000017a7983 */ /* 0x000f280000100a00 */
[----:B------:R3:W4:Y:S02]  /*87a0*/  @!P0 LDG.E.U16 R212, desc[UR10][R200.64] ;  /* 0x0000000ac8d48981 */ /* 0x000724000c1e1500 */
[----:B---3--:R-:W-:-:S04]  /*87b0*/  IADD3 R200, P2, PT, R110, UR4, RZ ;  /* 0x000000046ec87c10 */ /* 0x008fc8000ff5e0ff */
[----:B------:R-:W-:Y:S02]  /*87c0*/  IADD3.X R201, PT, PT, R111, UR5, RZ, P2, !PT ;  /* 0x000000056fc97c10 */ /* 0x000fe400097fe4ff */
[----:B------:R-:W3:Y:S04]  /*87d0*/  LDL.64 R110, [R1+0xc8] ;  /* 0x0000c800016e7983 */ /* 0x000ee80000100a00 */
        /* <DEDUP_REMOVED lines=30> */
[----:B------:R-:W-:Y:S01]  /*89c0*/  IADD3.X R201, PT, PT, R123, UR5, RZ, P2, !PT ;  /* 0x000000057bc97c10 */ /* 0x000fe200097fe4ff */
[----:B------:R0:W-:Y:S04]  /*89d0*/  STS.U16 [R218+UR6+0x6700], R204 ;  /* 0x006700ccda007988 */ /* 0x0001e80008000406 */
[----:B------:R2:W4:Y:S04]  /*89e0*/  @!P1 LDG.E.U16 R205, desc[UR10][R200.64] ;  /* 0x0000000ac8cd9981 */ /* 0x000528000c1e1500 */
[----:B------:R-:W4:Y:S01]  /*89f0*/  LDL.LU.64 R122, [R1+0x170] ;  /* 0x00017000017a7983 */ /* 0x000f220000300a00 */
[----:B0-----:R-:W-:-:S03]  /*8a00*/  PRMT R204, RZ, 0x7610, R204 ;  /* 0x00007610ffcc7816 */ /* 0x001fc600000000cc */
[----:B------:R-:W-:Y:S04]  /*8a10*/  STS.U16 [R218+UR6+0x7600], R203 ;  /* 0x007600cbda007988 */ /* 0x000fe80008000406 */
[----:B------:R0:W-:Y:S01]  /*8a20*/  STS.U16 [R218+UR6+0x7700], R202 ;  /* 0x007700cada007988 */ /* 0x0001e20008000406 */
[----:B--2---:R-:W-:-:S04]  /*8a30*/  IADD3 R200, P2, PT, R108, UR4, RZ ;  /* 0x000000046cc87c10 */ /* 0x004fc8000ff5e0ff */
[----:B------:R-:W-:Y:S02]  /*8a40*/  IADD3.X R201, PT, PT, R109, UR5, RZ, P2, !PT ;  /* 0x000000056dc97c10 */ /* 0x000fe400097fe4ff */
[----:B------:R-:W2:Y:S04]  /*8a50*/  LDL.LU.64 R108, [R1+0x168] ;  /* 0x00016800016c7983 */ /* 0x000ea80000300a00 */
[----:B------:R3:W2:Y:S02]  /*8a60*/  @!P0 LDG.E.U16 R204, desc[UR10][R200.64] ;  /* 0x0000000ac8cc8981 */ /* 0x0006a4000c1e1500 */
[----:B---3--:R-:W-:-:S04]  /*8a70*/  IADD3 R200, P2, PT, R110, UR4, RZ ;  /* 0x000000046ec87c10 */ /* 0x008fc8000ff5e0ff */
[----:B------:R-:W-:Y:S02]  /*8a80*/  IADD3.X R201, PT, PT, R111, UR5, RZ, P2, !PT ;  /* 0x000000056fc97c10 */ /* 0x000fe400097fe4ff */
[----:B------:R-:W3:Y:S04]  /*8a90*/  LDL.LU.64 R110, [R1+0x160] ;  /* 0x00016000016e7983 */ /* 0x000ee80000300a00 */
[----:B0-----:R-:W2:Y:S01]  /*8aa0*/  LDL.64 R218, [R1+0xd0] ;  /* 0x0000d00001da7983 */ /* 0x001ea20000100a00 */
[----:B------:R-:W-:Y:S02]  /*8ab0*/  PRMT R203, RZ, 0x7610, R203 ;  /* 0x00007610ffcb7816 */ /* 0x000fe400000000cb */
[----:B------:R-:W-:-:S04]  /*8ac0*/  PRMT R202, RZ, 0x7610, R202 ;  /* 0x00007610ffca7816 */ /* 0x000fc800000000ca */
[----:B------:R2:W3:Y:S02]  /*8ad0*/  @!P1 LDG.E.U16 R203, desc[UR10][R200.64] ;  /* 0x0000000ac8cb9981 */ /* 0x0004e4000c1e1500 */
[----:B--2---:R-:W-:-:S04]  /*8ae0*/  IADD3 R200, P1, PT, R218, UR4, RZ ;  /* 0x00000004dac87c10 */ /* 0x004fc8000ff3e0ff */
[----:B------:R-:W-:-:S05]  /*8af0*/  IADD3.X R201, PT, PT, R219, UR5, RZ, P1, !PT ;  /* 0x00000005dbc97c10 */ /* 0x000fca0008ffe4ff */
[----:B------:R0:W2:Y:S01]  /*8b00*/  @!P0 LDG.E.U16 R202, desc[UR10][R200.64] ;  /* 0x0000000ac8ca8981 */ /* 0x0000a2000c1e1500 */
[----:B------:R-:W1:Y:S01]  /*8b10*/  S2R R219, SR_TID.X ;  /* 0x0000000000db7919 */ /* 0x000e620000002100 */
[----:B0-----:R-:W-:-:S05]  /*8b20*/  LOP3.LUT R200, R126, 0x40, RZ, 0x3c, !PT ;  /* 0x000000407ec87812 */ /* 0x001fca00078e3cff */
[----:B------:R1:W-:Y:S04]  /*8b30*/  STS.U16 [R200+UR6+0x3900], R0 ;  /* 0x00390000c8007988 */ /* 0x0003e80008000406 */
[----:B------:R0:W-:Y:S04]  /*8b40*/  STS.U16 [R200+UR6+0x3800], R186 ;  /* 0x003800bac8007988 */ /* 0x0001e80008000406 */
[----:B------:R0:W-:Y:S01]  /*8b50*/  STS.U16 [R200+UR6+0x7900], R2 ;  /* 0x00790002c8007988 */ /* 0x0001e20008000406 */
[----:B-1----:R-:W-:Y:S01]  /*8b60*/  IMAD.SHL.U32 R0, R219, 0x20, RZ ;  /* 0x00000020db007824 */ /* 0x002fe200078e00ff */
[----:B0-----:R-:W-:-:S04]  /*8b70*/  SHF.R.S32.HI R186, RZ, 0x2, R219 ;  /* 0x00000002ffba7819 */ /* 0x001fc800000114db */
[----:B------:R-:W-:Y:S02]  /*8b80*/  LOP3.LUT R2, R0, 0x60, RZ, 0xc0, !PT ;  /* 0x0000006000027812 */ /* 0x000fe400078ec0ff */
[----:B------:R-:W-:-:S04]  /*8b90*/  SGXT R0, R186, 0x1 ;  /* 0x00000001ba00781a */ /* 0x000fc80000000200 */
[----:B------:R-:W-:Y:S01]  /*8ba0*/  LOP3.LUT R0, R2, 0x90, R0, 0xf8, !PT ;  /* 0x0000009002007812 */ /* 0x000fe200078ef800 */
[C---:B------:R-:W-:Y:S01]  /*8bb0*/  IMAD.SHL.U32 R2, R219.reuse, 0x80, RZ ;  /* 0x00000080db027824 */ /* 0x040fe200078e00ff */
[----:B------:R-:W-:-:S04]  /*8bc0*/  LOP3.LUT R186, R219, 0x7, RZ, 0xc0, !PT ;  /* 0x00000007dbba7812 */ /* 0x000fc800078ec0ff */
[----:B------:R-:W-:Y:S01]  /*8bd0*/  LOP3.LUT R2, R2, 0x3000, RZ, 0xc0, !PT ;  /* 0x0000300002027812 */ /* 0x000fe200078ec0ff */
[----:B------:R0:W-:Y:S04]  /*8be0*/  STS.U16 [R200+UR6+0x7800], R187 ;  /* 0x007800bbc8007988 */ /* 0x0001e80008000406 */
[C---:B------:R-:W-:Y:S02]  /*8bf0*/  IMAD R2, R186.reuse, 0x200, R2 ;  /* 0x00000200ba027824 */ /* 0x040fe400078e0202 */
[----:B------:R-:W-:Y:S02]  /*8c00*/  IMAD.SHL.U32 R186, R186, 0x10, RZ ;  /* 0x00000010baba7824 */ /* 0x000fe400078e00ff */
[----:B0-----:R-:W-:-:S05]  /*8c10*/  IMAD.SHL.U32 R187, R219, 0x2, RZ ;  /* 0x00000002dbbb7824 */ /* 0x001fca00078e00ff */
[----:B------:R-:W-:Y:S01]  /*8c20*/  LOP3.LUT R186, R186, 0x30, R187, 0x78, !PT ;  /* 0x00000030baba7812 */ /* 0x000fe200078e78bb */
[----:B------:R-:W0:Y:S04]  /*8c30*/  S2UR UR8, SR_CgaCtaId ;  /* 0x00000000000879c3 */ /* 0x000e280000008800 */
[----:B------:R-:W-:Y:S01]  /*8c40*/  IMAD.IADD R2, R2, 0x1, R186 ;  /* 0x0000000102027824 */ /* 0x000fe200078e02ba */
[C---:B------:R-:W-:Y:S01]  /*8c50*/  LOP3.LUT R186, R126.reuse, 0x50, RZ, 0x3c, !PT ;  /* 0x000000507eba7812 */ /* 0x040fe200078e3cff */
[----:B------:R-:W-:Y:S04]  /*8c60*/  STS.U16 [R200+UR6+0x4800], R199 ;  /* 0x004800c7c8007988 */ /* 0x000fe80008000406 */
        /* <DEDUP_REMOVED lines=11> */
[----:B------:R1:W-:Y:S04]  /*8d20*/  STS.U16 [R186+UR6+0x3b00], R112 ;  /* 0x003b0070ba007988 */ /* 0x0003e80008000406 */
[----:B------:R0:W-:Y:S01]  /*8d30*/  STS.U16 [R186+UR6+0x2a00], R145 ;  /* 0x002a0091ba007988 */ /* 0x0001e20008000406 */
[----:B-1----:R-:W-:-:S03]  /*8d40*/  LOP3.LUT R112, R126, 0x60, RZ, 0x3c, !PT ;  /* 0x000000607e707812 */ /* 0x002fc600078e3cff */
[----:B------:R-:W-:Y:S01]  /*8d50*/  STS.U16 [R186+UR6+0x3a00], R133 ;  /* 0x003a0085ba007988 */ /* 0x000fe20008000406 */
[----:B0-----:R-:W-:-:S03]  /*8d60*/  LOP3.LUT R145, R126, 0x70, RZ, 0x3c, !PT ;  /* 0x000000707e917812 */ /* 0x001fc600078e3cff */
        /* <DEDUP_REMOVED lines=25> */
[----:B-----5:R-:W-:Y:S04]  /*8f00*/  STS.U16 [R112+UR6+0x6c00], R213 ;  /* 0x006c00d570007988 */ /* 0x020fe80008000406 */
        /* <DEDUP_REMOVED lines=15> */
[----:B----4-:R-:W-:Y:S04]  /*9000*/  STS.U16 [R145+UR6+0x2e00], R205 ;  /* 0x002e00cd91007988 */ /* 0x010fe80008000406 */
[----:B------:R-:W-:Y:S04]  /*9010*/  STS.U16 [R145+UR6+0x2f00], R204 ;  /* 0x002f00cc91007988 */ /* 0x000fe80008000406 */
[----:B---3--:R-:W-:Y:S04]  /*9020*/  STS.U16 [R145+UR6+0x6e00], R203 ;  /* 0x006e00cb91007988 */ /* 0x008fe80008000406 */
[----:B--2---:R-:W-:Y:S01]  /*9030*/  STS.U16 [R145+UR6+0x6f00], R202 ;  /* 0x006f00ca91007988 */ /* 0x004fe20008000406 */
[----:B------:R-:W-:Y:S01]  /*9040*/  LOP3.LUT R0, R0, 0x10, R187, 0x78, !PT ;  /* 0x0000001000007812 */ /* 0x000fe200078e78bb */
[----:B------:R-:W-:Y:S01]  /*9050*/  IMAD.SHL.U32 R187, R219, 0x10, RZ ;  /* 0x00000010dbbb7824 */ /* 0x000fe200078e00ff */
[----:B------:R-:W-:-:S02]  /*9060*/  UMOV UR7, 0x400 ;  /* 0x0000040000077882 */ /* 0x000fc40000000000 */
[----:B------:R-:W-:Y:S01]  /*9070*/  ULEA UR7, UR8, UR7, 0x18 ;  /* 0x0000000708077291 */ /* 0x000fe2000f8ec0ff */
[----:B------:R-:W-:Y:S01]  /*9080*/  BAR.SYNC.DEFER_BLOCKING 0x0 ;  /* 0x0000000000007b1d */ /* 0x000fe20000010000 */
[----:B------:R-:W-:-:S04]  /*9090*/  LOP3.LUT R187, R187, 0x100, RZ, 0xc0, !PT ;  /* 0x00000100bbbb7812 */ /* 0x000fc800078ec0ff */
[----:B------:R-:W-:-:S05]  /*90a0*/  IADD3 R0, PT, PT, R0, UR7, R187 ;  /* 0x0000000700007c10 */ /* 0x000fca000fffe0bb */
[----:B------:R-:W-:Y:S04]  /*90b0*/  LDSM.16.MT88.4 R112, [R0+0x8000] ;  /* 0x008000000070783b */ /* 0x000fe80000004200 */
[----:B------:R-:W1:Y:S04]  /*90c0*/  LDSM.16.M88.4 R124, [R2+UR7] ;  /* 0x00000007027c783b */ /* 0x000e680008000200 */
[----:B------:R-:W2:Y:S04]  /*90d0*/  LDSM.16.M88.4 R128, [R2+UR7+0x4000] ;  /* 0x004000070280783b */ /* 0x000ea80008000200 */
[----:B------:R-:W3:Y:S01]  /*90e0*/  LDSM.16.MT88.4 R132, [R0+0x8200] ;  /* 0x008200000084783b */ /* 0x000ee20000004200 */
[----:B0-----:R-:W-:-:S03]  /*90f0*/  LOP3.LUT R144, R2, 0x40, RZ, 0x3c, !PT ;  /* 0x0000004002907812 */ /* 0x001fc600078e3cff */
[----:B------:R-:W-:Y:S04]  /*9100*/  LDSM.16.MT88.4 R116, [R0+0x8400] ;  /* 0x008400000074783b */ /* 0x000fe80000004200 */
[----:B------:R-:W0:Y:S01]  /*9110*/  LDSM.16.M88.4 R136, [R144+UR7] ;  /* 0x000000079088783b */ /* 0x000e220008000200 */
[C---:B-1----:R-:W-:Y:S08]  /*9120*/  HMMA.16816.F32.BF16 R120, R112.reuse, R124, R120 ;  /* 0x0000007c7078723c */ /* 0x042ff00000041878 */
[----:B--2---:R-:W-:Y:S01]  /*9130*/  HMMA.16816.F32.BF16 R108, R112, R128, R108 ;  /* 0x00000080706c723c */ /* 0x004fe2000004186c */
[----:B------:R-:W1:Y:S11]  /*9140*/  LDSM.16.M88.4 R112, [R144+UR7+0x4000] ;  /* 0x004000079070783b */ /* 0x000e760008000200 */
[C---:B---3--:R-:W-:Y:S01]  /*9150*/  HMMA.16816.F32.BF16 R124, R132.reuse, R126, R120 ;  /* 0x0000007e847c723c */ /* 0x048fe20000041878 */
[----:B------:R-:W2:Y:S07]  /*9160*/  LDSM.16.MT88.4 R120, [R0+0x8600] ;  /* 0x008600000078783b */ /* 0x000eae0000004200 */
[----:B------:R-:W-:Y:S01]  /*9170*/  HMMA.16816.F32.BF16 R108, R132, R130, R108 ;  /* 0x00000082846c723c */ /* 0x000fe2000004186c */
[----:B------:R-:W-:Y:S04]  /*9180*/  LDSM.16.MT88.4 R128, [R0+0x8800] ;  /* 0x008800000080783b */ /* 0x000fe80000004200 */
[----:B------:R-:W3:Y:S07]  /*9190*/  LDSM.16.M88.4 R132, [R2+UR7+0x80] ;  /* 0x000080070284783b */ /* 0x000eee0008000200 */
[C---:B0-----:R-:W-:Y:S08]  /*91a0*/  HMMA.16816.F32.BF16 R124, R116.reuse, R136, R124 ;  /* 0x00000088747c723c */ /* 0x041ff0000004187c */
[----:B-1----:R-:W-:Y:S01]  /*91b0*/  HMMA.16816.F32.BF16 R116, R116, R112, R108 ;  /* 0x000000707474723c */ /* 0x002fe2000004186c */
[----:B------:R-:W0:Y:S11]  /*91c0*/  LDSM.16.M88.4 R108, [R2+UR7+0x4080] ;  /* 0x00408007026c783b */ /* 0x000e360008000200 */
[C---:B--2---:R-:W-:Y:S01]  /*91d0*/  HMMA.16816.F32.BF16 R136, R120.reuse, R138, R124 ;  /* 0x0000008a7888723c */ /* 0x044fe2000004187c */
[----:B------:R-:W1:Y:S07]  /*91e0*/  LDSM.16.MT88.4 R124, [R0+0x8a00] ;  /* 0x008a0000007c783b */ /* 0x000e6e0000004200 */
[----:B------:R-:W-:Y:S01]  /*91f0*/  HMMA.16816.F32.BF16 R116, R120, R114, R116 ;  /* 0x000000727874723c */ /* 0x000fe20000041874 */
[----:B------:R-:W-:Y:S04]  /*9200*/  LDSM.16.MT88.4 R112, [R0+0x8c00] ;  /* 0x008c00000070783b */ /* 0x000fe80000004200 */
[----:B------:R-:W2:Y:S07]  /*9210*/  LDSM.16.M88.4 R120, [R144+UR7+0x80] ;  /* 0x000080079078783b */ /* 0x000eae0008000200 */
[C---:B---3--:R-:W-:Y:S08]  /*9220*/  HMMA.16816.F32.BF16 R136, R128.reuse, R132, R136 ;  /* 0x000000848088723c */ /* 0x048ff00000041888 */
[----:B0-----:R-:W-:Y:S01]  /*9230*/  HMMA.16816.F32.BF16 R128, R128, R108, R116 ;  /* 0x0000006c8080723c */ /* 0x001fe20000041874 */
[----:B------:R-:W0:Y:S11]  /*9240*/  LDSM.16.M88.4 R116, [R144+UR7+0x4080] ;  /* 0x004080079074783b */ /* 0x000e360008000200 */
[C---:B-1----:R-:W-:Y:S01]  /*9250*/  HMMA.16816.F32.BF16 R136, R124.reuse, R134, R136 ;  /* 0x000000867c88723c */ /* 0x042fe20000041888 */
[----:B------:R-:W1:Y:S07]  /*9260*/  LDSM.16.MT88.4 R132, [R0+0x8e00] ;  /* 0x008e00000084783b */ /* 0x000e6e0000004200 */
[----:B------:R-:W-:Y:S01]  /*9270*/  HMMA.16816.F32.BF16 R128, R124, R110, R128 ;  /* 0x0000006e7c80723c */ /* 0x000fe20000041880 */
[----:B------:R-:W-:Y:S04]  /*9280*/  LDSM.16.MT88.4 R108, [R0+0x9000] ;  /* 0x00900000006c783b */ /* 0x000fe80000004200 */
[----:B------:R-:W3:Y:S07]  /*9290*/  LDSM.16.M88.4 R124, [R2+UR7+0x100] ;  /* 0x00010007027c783b */ /* 0x000eee0008000200 */
[C---:B--2---:R-:W-:Y:S08]  /*92a0*/  HMMA.16816.F32.BF16 R136, R112.reuse, R120, R136 ;  /* 0x000000787088723c */ /* 0x044ff00000041888 */
[----:B0-----:R-:W-:Y:S01]  /*92b0*/  HMMA.16816.F32.BF16 R128, R112, R116, R128 ;  /* 0x000000747080723c */ /* 0x001fe20000041880 */
[----:B------:R-:W0:Y:S11]  /*92c0*/  LDSM.16.M88.4 R112, [R2+UR7+0x4100] ;  /* 0x004100070270783b */ /* 0x000e360008000200 */
[C---:B-1----:R-:W-:Y:S01]  /*92d0*/  HMMA.16816.F32.BF16 R136, R132.reuse, R122, R136 ;  /* 0x0000007a8488723c */ /* 0x042fe20000041888 */
        /* <DEDUP_REMOVED lines=22> */
[----:B------:R-:W0:Y:S04]  /*9440*/  LDSM.16.M88.4 R112, [R144+UR7+0x4180] ;  /* 0x004180079070783b */ /* 0x000e280008000200 */
[----:B------:R3:W4:Y:S07]  /*9450*/  LDSM.16.MT88.4 R144, [R0+0x9e00] ;  /* 0x009e00000090783b */ /* 0x00072e0000004200 */
[C---:B-1----:R-:W-:Y:S01]  /*9460*/  HMMA.16816.F32.BF16 R136, R132.reuse, R122, R136 ;  /* 0x0000007a8488723c */ /* 0x042fe20000041888 */
[----:B---3--:R-:W1:Y:S07]  /*9470*/  LDC R0, c[0x0][0x3a8] ;  /* 0x0000ea00ff007b82 */ /* 0x008e6e0000000800 */
[----:B------:R-:W-:Y:S01]  /*9480*/  HMMA.16816.F32.BF16 R128, R132, R118, R128 ;  /* 0x000000768480723c */ /* 0x000fe20000041880 */
[----:B------:R-:W-:-:S11]  /*9490*/  VIADD R252, R252, 0xffffffff ;  /* 0xfffffffffcfc7836 */ /* 0x000fd60000000000 */
[----:B--2---:R-:W-:Y:S01]  /*94a0*/  HMMA.16816.F32.BF16 R136, R108, R124, R136 ;  /* 0x0000007c6c88723c */ /* 0x004fe20000041888 */
[----:B------:R-:W-:-:S07]  /*94b0*/  ISETP.NE.U32.AND P0, PT, R252, RZ, PT ;  /* 0x000000fffc00720c */ /* 0x000fce0003f05070 */
[----:B0-----:R-:W-:Y:S01]  /*94c0*/  HMMA.16816.F32.BF16 R108, R108, R112, R128 ;  /* 0x000000706c6c723c */ /* 0x001fe20000041880 */
[----:B------:R-:W-:Y:S01]  /*94d0*/  USHF.L.U32 UR6, UR12, 0x8, URZ ;  /* 0x000000080c067899 */ /* 0x000fe200080006ff */
[----:B-1----:R-:W-:Y:S01]  /*94e0*/  IMAD.SHL.U32 R0, R0, 0x100, RZ ;  /* 0x0000010000007824 */ /* 0x002fe200078e00ff */
[----:B------:R-:W-:Y:S02]  /*94f0*/  UIADD3 UR9, UPT, UPT, UR9, -0x100, URZ ;  /* 0xffffff0009097890 */ /* 0x000fe4000fffe0ff */
[----:B------:R-:W-:Y:S01]  /*9500*/  UIMAD.WIDE UR4, UR6, 0x2, UR4 ;  /* 0x00000002060478a5 */ /* 0x000fe2000f8e0204 */
[----:B------:R-:W-:-:S06]  /*9510*/  IMAD.WIDE R106, R0, 0x2, R106 ;  /* 0x00000002006a7825 */ /* 0x000fcc00078e026a */
[C---:B----4-:R-:W-:Y:S08]  /*9520*/  HMMA.16816.F32.BF16 R120, R144.reuse, R126, R136 ;  /* 0x0000007e9078723c */ /* 0x050ff00000041888 */
[----:B------:R-:W-:Y:S01]  /*9530*/  HMMA.16816.F32.BF16 R108, R144, R114, R108 ;  /* 0x00000072906c723c */ /* 0x000fe2000004186c */
[----:B------:R-:W-:-:S04]  /*9540*/  NOP ;  /* 0x0000000000007918 */ /* 0x000fc80000000000 */
[----:B------:R-:W-:-:S15]  /*9550*/  @P0 BRA `(.L_x_1) ;  /* 0xffffffb8000c0947 */ /* 0x000fde000383ffff */
[----:B------:R-:W-:Y:S02]  /*9560*/  F2FP.BF16.F32.PACK_AB R111, R111, R123 ;  /* 0x0000007b6f6f723e */ /* 0x000fe400000010ff */
[----:B------:R-:W-:Y:S02]  /*9570*/  F2FP.BF16.F32.PACK_AB R110, R110, R122 ;  /* 0x0000007a6e6e723e */ /* 0x000fe400000010ff */
[----:B------:R-:W-:Y:S02]  /*9580*/  F2FP.BF16.F32.PACK_AB R109, R109, R121 ;  /* 0x000000796d6d723e */ /* 0x000fe400000010ff */
[----:B------:R-:W-:-:S07]  /*9590*/  F2FP.BF16.F32.PACK_AB R108, R108, R120 ;  /* 0x000000786c6c723e */ /* 0x000fce00000010ff */
.L_x_0:
[----:B------:R-:W2:Y:S01]  /*95a0*/  LDL.LU R2, [R1+0x15c] ;  /* 0x00015c0001027983 */ /* 0x000ea20000300800 */
[----:B------:R-:W0:Y:S01]  /*95b0*/  S2R R8, SR_TID.X ;  /* 0x0000000000087919 */ /* 0x000e220000002100 */
[----:B------:R-:W3:Y:S01]  /*95c0*/  S2UR UR5, SR_CgaCtaId ;  /* 0x00000000000579c3 */ /* 0x000ee20000008800 */
[----:B------:R-:W-:Y:S01]  /*95d0*/  UMOV UR4, 0x400 ;  /* 0x0000040000047882 */ /* 0x000fe20000000000 */
[----:B------:R-:W4:Y:S01]  /*95e0*/  LDCU.128 UR12, c[0x0][0x390] ;  /* 0x00007200ff0c77ac */ /* 0x000f220008000c00 */
[----:B------:R-:W5:Y:S01]  /*95f0*/  LDL.LU R6, [R1+0x158] ;  /* 0x0001580001067983 */ /* 0x000f620000300800 */
[----:B------:R-:W-:Y:S01]  /*9600*/  LOP3.LUT R9, R148, 0x28, R3, 0xfe, !PT ;  /* 0x0000002894097812 */ /* 0x000fe200078efe03 */
[----:B------:R-:W1:Y:S01]  /*9610*/  LDCU UR6, c[0x0][0x3b8] ;  /* 0x00007700ff0677ac */ /* 0x000e620008000800 */
[----:B---3--:R-:W-:-:S03]  /*9620*/  ULEA UR4, UR5, UR4, 0x18 ;  /* 0x0000000405047291 */ /* 0x008fc6000f8ec0ff */
[----:B-1----:R-:W-:Y:S01]  /*9630*/  IMAD R12, R9, UR6, RZ ;  /* 0x00000006090c7c24 */ /* 0x002fe2000f8e02ff */
[----:B------:R-:W5:Y:S01]  /*9640*/  LDCU UR5, c[0x0][0x3b4] ;  /* 0x00007680ff0577ac */ /* 0x000f620008000800 */
[C---:B0-----:R-:W-:Y:S01]  /*9650*/  LOP3.LUT R0, R8.reuse, 0x60, RZ, 0xc0, !PT ;  /* 0x0000006008007812 */ /* 0x041fe200078ec0ff */
[C---:B------:R-:W-:Y:S01]  /*9660*/  IMAD.SHL.U32 R7, R8.reuse, 0x4, RZ ;  /* 0x0000000408077824 */ /* 0x040fe200078e00ff */
[----:B------:R-:W-:-:S03]  /*9670*/  LEA.HI R13, R8, 0x38, RZ, 0x1c ;  /* 0x00000038080d7811 */ /* 0x000fc600078fe0ff */
[----:B------:R-:W-:Y:S01]  /*9680*/  IMAD.SHL.U32 R0, R0, 0x4, RZ ;  /* 0x0000000400007824 */ /* 0x000fe200078e00ff */
[----:B------:R-:W-:Y:S01]  /*9690*/  BAR.SYNC.DEFER_BLOCKING 0x0 ;  /* 0x0000000000007b1d */ /* 0x000fe20000010000 */
[----:B--2---:R-:W-:Y:S01]  /*96a0*/  LOP3.LUT R5, R2, 0x1c, R8, 0xf8, !PT ;  /* 0x0000001c02057812 */ /* 0x004fe200078ef808 */
[----:B------:R-:W-:-:S03]  /*96b0*/  IMAD.SHL.U32 R2, R8, 0x40, RZ ;  /* 0x0000004008027824 */ /* 0x000fc600078e00ff */
[----:B------:R-:W-:Y:S02]  /*96c0*/  LOP3.LUT R5, R5, R0, RZ, 0xfc, !PT ;  /* 0x0000000005057212 */ /* 0x000fe400078efcff */
[----:B------:R-:W-:Y:S02]  /*96d0*/  LOP3.LUT R2, R2, 0x600, RZ, 0xc0, !PT ;  /* 0x0000060002027812 */ /* 0x000fe400078ec0ff */
[C---:B------:R-:W-:Y:S01]  /*96e0*/  LOP3.LUT R0, R5.reuse, 0x40, RZ, 0x3c, !PT ;  /* 0x0000004005007812 */ /* 0x040fe200078e3cff */
[----:B------:R5:W-:Y:S01]  /*96f0*/  STS [R5+UR4], R108 ;  /* 0x0000006c05007988 */ /* 0x000be20008000804 */
[----:B------:R-:W-:Y:S02]  /*9700*/  LOP3.LUT R4, R2, 0x7c, R7, 0xf8, !PT ;  /* 0x0000007c02047812 */ /* 0x000fe400078ef807 */
[C---:B------:R-:W-:Y:S01]  /*9710*/  LOP3.LUT R7, R5.reuse, 0x20, RZ, 0x3c, !PT ;  /* 0x0000002005077812 */ /* 0x040fe200078e3cff */
[----:B------:R-:W-:Y:S01]  /*9720*/  STS [R0+UR4+0x400], R109 ;  /* 0x0004006d00007988 */ /* 0x000fe20008000804 */
[----:B------:R-:W-:-:S02]  /*9730*/  LOP3.LUT R2, R5, 0x60, RZ, 0x3c, !PT ;  /* 0x0000006005027812 */ /* 0x000fc400078e3cff */
[----:B------:R-:W-:Y:S01]  /*9740*/  LOP3.LUT R11, R4, 0x60, R8, 0x78, !PT ;  /* 0x00000060040b7812 */ /* 0x000fe200078e7808 */
[----:B------:R0:W-:Y:S01]  /*9750*/  STS [R7+UR4+0x200], R110 ;  /* 0x0002006e07007988 */ /* 0x0001e20008000804 */
[----:B------:R-:W-:Y:S01]  /*9760*/  LOP3.LUT R4, R148, R3, RZ, 0xfc, !PT ;  /* 0x0000000394047212 */ /* 0x000fe200078efcff */
[C---:B-----5:R-:W-:Y:S01]  /*9770*/  IMAD R5, R6.reuse, UR5, RZ ;  /* 0x0000000506057c24 */ /* 0x060fe2000f8e02ff */
[----:B----4-:R-:W-:Y:S01]  /*9780*/  ISETP.GE.AND P0, PT, R6, UR14, PT ;  /* 0x0000000e06007c0c */ /* 0x010fe2000bf06270 */
[----:B------:R1:W-:Y:S01]  /*9790*/  STS [R2+UR4+0x600], R111 ;  /* 0x0006006f02007988 */ /* 0x0003e20008000804 */
[----:B------:R-:W-:Y:S01]  /*97a0*/  LOP3.LUT R8, R148, 0x18, R3, 0xfe, !PT ;  /* 0x0000001894087812 */ /* 0x000fe200078efe03 */
[----:B------:R-:W-:Y:S01]  /*97b0*/  BAR.SYNC.DEFER_BLOCKING 0x0 ;  /* 0x0000000000007b1d */ /* 0x000fe20000010000 */
[----:B------:R-:W-:Y:S01]  /*97c0*/  LEA R16, P2, R5, UR12, 0x1 ;  /* 0x0000000c05107c11 */ /* 0x000fe2000f8408ff */
[C---:B0-----:R-:W-:Y:S01]  /*97d0*/  IMAD R7, R4.reuse, UR6, RZ ;  /* 0x0000000604077c24 */ /* 0x041fe2000f8e02ff */
[----:B------:R-:W-:-:S02]  /*97e0*/  ISETP.LT.AND P1, PT, R4, UR15, !P0 ;  /* 0x0000000f04007c0c */ /* 0x000fc4000c721270 */
[----:B------:R-:W-:Y:S02]  /*97f0*/  LEA.HI.X.SX32 R18, R5, UR13, 0x1, P2 ;  /* 0x0000000d05127c11 */ /* 0x000fe400090f0eff */
[--C-:B-1----:R-:W-:Y:S02]  /*9800*/  LOP3.LUT R2, R148, 0x8, R3.reuse, 0xfe, !PT ;  /* 0x0000000894027812 */ /* 0x102fe400078efe03 */
[C---:B------:R-:W-:Y:S02]  /*9810*/  LEA R4, P2, R7.reuse, R16, 0x1 ;  /* 0x0000001007047211 */ /* 0x040fe400078408ff */
[C---:B------:R-:W-:Y:S01]  /*9820*/  ISETP.LT.AND P4, PT, R2.reuse, UR15, !P0 ;  /* 0x0000000f02007c0c */ /* 0x040fe2000c781270 */
[----:B------:R-:W-:Y:S01]  /*9830*/  IMAD R10, R2, UR6, RZ ;  /* 0x00000006020a7c24 */ /* 0x000fe2000f8e02ff */
[----:B------:R-:W-:Y:S02]  /*9840*/  LEA.HI.X.SX32 R5, R7, R18, 0x1, P2 ;  /* 0x0000001207057211 */ /* 0x000fe400010f0eff */
[----:B------:R-:W-:-:S02]  /*9850*/  LOP3.LUT R2, R148, 0x20, R3, 0xfe, !PT ;  /* 0x0000002094027812 */ /* 0x000fc400078efe03 */
[----:B------:R-:W-:Y:S02]  /*9860*/  LEA R6, P3, R10, R16, 0x1 ;  /* 0x000000100a067211 */ /* 0x000fe400078608ff */
[--C-:B------:R-:W-:Y:S02]  /*9870*/  LOP3.LUT R0, R148, 0x30, R3.reuse, 0xfe, !PT ;  /* 0x0000003094007812 */ /* 0x100fe400078efe03 */
[----:B------:R-:W-:Y:S01]  /*9880*/  LEA.HI.X.SX32 R7, R10, R18, 0x1, P3 ;  /* 0x000000120a077211 */ /* 0x000fe200018f0eff */
[----:B------:R-:W-:Y:S01]  /*9890*/  IMAD R10, R8, UR6, RZ ;  /* 0x00000006080a7c24 */ /* 0x000fe2000f8e02ff */
[C---:B------:R-:W-:Y:S01]  /*98a0*/  LOP3.LUT R3, R148.reuse, 0x10, R3, 0xfe, !PT ;  /* 0x0000001094037812 */ /* 0x040fe200078efe03 */
[----:B------:R-:W0:Y:S01]  /*98b0*/  LDS R15, [R11+UR4] ;  /* 0x000000040b0f7984 */ /* 0x000e220008000800 */
[----:B------:R-:W-:Y:S01]  /*98c0*/  LOP3.LUT R148, R148, R13, RZ, 0xfc, !PT ;  /* 0x0000000d94947212 */ /* 0x000fe200078efcff */
[----:B------:R-:W-:Y:S01]  /*98d0*/  IMAD R13, R0, UR6, RZ ;  /* 0x00000006000d7c24 */ /* 0x000fe2000f8e02ff */
[C---:B------:R-:W-:Y:S01]  /*98e0*/  ISETP.LT.AND P5, PT, R3.reuse, UR15, !P0 ;  /* 0x0000000f03007c0c */ /* 0x040fe2000c7a1270 */
[----:B------:R-:W1:Y:S01]  /*98f0*/  LDS R17, [R11+UR4+0x80] ;  /* 0x000080040b117984 */ /* 0x000e620008000800 */
[----:B------:R-:W-:Y:S01]  /*9900*/  IMAD R3, R3, UR6, RZ ;  /* 0x0000000603037c24 */ /* 0x000fe2000f8e02ff */
[----:B------:R-:W-:Y:S01]  /*9910*/  ISETP.LT.AND P3, PT, R2, UR15, !P0 ;  /* 0x0000000f02007c0c */ /* 0x000fe2000c761270 */
[----:B------:R-:W-:Y:S01]  /*9920*/  IMAD R14, R148, UR6, RZ ;  /* 0x00000006940e7c24 */ /* 0x000fe2000f8e02ff */
[----:B------:R-:W2:Y:S04]  /*9930*/  LDS R19, [R11+UR4+0x100] ;  /* 0x000100040b137984 */ /* 0x000ea80008000800 */
[----:B------:R3:W4:Y:S02]  /*9940*/  LDS R21, [R11+UR4+0x180] ;  /* 0x000180040b157984 */ /* 0x0007240008000800 */
[----:B---3--:R-:W-:Y:S01]  /*9950*/  IMAD R11, R2, UR6, RZ ;  /* 0x00000006020b7c24 */ /* 0x008fe2000f8e02ff */
[----:B------:R-:W-:-:S04]  /*9960*/  LEA R2, P6, R3, R16, 0x1 ;  /* 0x0000001003027211 */ /* 0x000fc800078c08ff */
[----:B------:R-:W-:Y:S01]  /*9970*/  LEA.HI.X.SX32 R3, R3, R18, 0x1, P6 ;  /* 0x0000001203037211 */ /* 0x000fe200030f0eff */
[----:B0-----:R0:W-:Y:S04]  /*9980*/  @P1 STG.E.U16 desc[UR10][R4.64], R15 ;  /* 0x0000000f04001986 */ /* 0x0011e8000c10150a */
[----:B-1----:R1:W-:Y:S01]  /*9990*/  @P4 STG.E.U16 desc[UR10][R6.64], R17 ;  /* 0x0000001106004986 */ /* 0x0023e2000c10150a */
[----:B------:R-:W-:Y:S02]  /*99a0*/  ISETP.LT.AND P4, PT, R8, UR15, !P0 ;  /* 0x0000000f08007c0c */ /* 0x000fe4000c781270 */
[-C--:B------:R-:W-:Y:S01]  /*99b0*/  LEA R8, P6, R12, R16.reuse, 0x1 ;  /* 0x000000100c087211 */ /* 0x080fe200078c08ff */
[----:B--2---:R2:W-:Y:S01]  /*99c0*/  @P5 STG.E.U16 desc[UR10][R2.64], R19 ;  /* 0x0000001302005986 */ /* 0x0045e2000c10150a */
[----:B0-----:R-:W-:-:S02]  /*99d0*/  LEA R4, P1, R10, R16, 0x1 ;  /* 0x000000100a047211 */ /* 0x001fc400078208ff */
[----:B-1----:R-:W-:Y:S02]  /*99e0*/  LEA R6, P2, R11, R16, 0x1 ;  /* 0x000000100b067211 */ /* 0x002fe400078408ff */
[----:B------:R-:W-:Y:S02]  /*99f0*/  LEA.HI.X.SX32 R5, R10, R18, 0x1, P1 ;  /* 0x000000120a057211 */ /* 0x000fe400008f0eff */
[----:B------:R-:W-:Y:S02]  /*9a00*/  LEA R10, P1, R13, R16, 0x1 ;  /* 0x000000100d0a7211 */ /* 0x000fe400078208ff */
[-C--:B------:R-:W-:Y:S01]  /*9a10*/  LEA.HI.X.SX32 R7, R11, R18.reuse, 0x1, P2 ;  /* 0x000000120b077211 */ /* 0x080fe200010f0eff */
[----:B----4-:R0:W-:Y:S01]  /*9a20*/  @P4 STG.E.U16 desc[UR10][R4.64], R21 ;  /* 0x0000001504004986 */ /* 0x0101e2000c10150a */
[----:B------:R-:W-:Y:S02]  /*9a30*/  ISETP.LT.AND P2, PT, R9, UR15, !P0 ;  /* 0x0000000f09007c0c */ /* 0x000fe4000c741270 */
[----:B------:R-:W-:-:S02]  /*9a40*/  LEA.HI.X.SX32 R11, R13, R18, 0x1, P1 ;  /* 0x000000120d0b7211 */ /* 0x000fc400008f0eff */
[----:B------:R-:W-:Y:S02]  /*9a50*/  ISETP.LT.AND P1, PT, R0, UR15, !P0 ;  /* 0x0000000f00007c0c */ /* 0x000fe4000c721270 */
[----:B------:R-:W-:Y:S02]  /*9a60*/  ISETP.LT.AND P0, PT, R148, UR15, !P0 ;  /* 0x0000000f94007c0c */ /* 0x000fe4000c701270 */
[----:B--2---:R-:W-:Y:S02]  /*9a70*/  PRMT R3, R15, 0x7632, R3 ;  /* 0x000076320f037816 */ /* 0x004fe40000000003 */
[----:B------:R-:W-:Y:S02]  /*9a80*/  LEA.HI.X.SX32 R9, R12, R18, 0x1, P6 ;  /* 0x000000120c097211 */ /* 0x000fe400030f0eff */
[----:B------:R-:W-:Y:S01]  /*9a90*/  PRMT R17, R17, 0x7632, R17 ;  /* 0x0000763211117816 */ /* 0x000fe20000000011 */
[----:B------:R1:W-:Y:S01]  /*9aa0*/  @P3 STG.E.U16 desc[UR10][R6.64], R3 ;  /* 0x0000000306003986 */ /* 0x0003e2000c10150a */
[----:B0-----:R-:W-:-:S02]  /*9ab0*/  PRMT R5, R19, 0x7632, R5 ;  /* 0x0000763213057816 */ /* 0x001fc40000000005 */
[C---:B------:R-:W-:Y:S01]  /*9ac0*/  LEA R12, P6, R14.reuse, R16, 0x1 ;  /* 0x000000100e0c7211 */ /* 0x040fe200078c08ff */
[----:B------:R1:W-:Y:S03]  /*9ad0*/  @P2 STG.E.U16 desc[UR10][R8.64], R17 ;  /* 0x0000001108002986 */ /* 0x0003e6000c10150a */
[----:B------:R-:W-:Y:S01]  /*9ae0*/  LEA.HI.X.SX32 R13, R14, R18, 0x1, P6 ;  /* 0x000000120e0d7211 */ /* 0x000fe200030f0eff */
[----:B------:R1:W-:Y:S01]  /*9af0*/  @P1 STG.E.U16 desc[UR10][R10.64], R5 ;  /* 0x000000050a001986 */ /* 0x0003e2000c10150a */
[----:B------:R-:W-:Y:S07]  /*9b00*/  @!P0 EXIT ;  /* 0x000000000000894d */ /* 0x000fee0003800000 */
[----:B-1----:R-:W-:-:S05]  /*9b10*/  PRMT R6, R21, 0x7632, R6 ;  /* 0x0000763215067816 */ /* 0x002fca0000000006 */
[----:B------:R-:W-:Y:S01]  /*9b20*/  STG.E.U16 desc[UR10][R12.64], R6 ;  /* 0x000000060c007986 */ /* 0x000fe2000c10150a */
[----:B------:R-:W-:Y:S05]  /*9b30*/  EXIT ;  /* 0x000000000000794d */ /* 0x000fea0003800000 */
.L_x_2:
[----:B------:R-:W-:-:S00]  /*9b40*/  BRA `(.L_x_2) ;  /* 0xfffffffc00fc7947 */ /* 0x000fc0000383ffff */
[----:B------:R-:W-:-:S00]  /*9b50*/  NOP ;  /* 0x0000000000007918 */ /* 0x000fc00000000000 */
        /* <DEDUP_REMOVED lines=10> */
.L_x_3:


//--------------------- .nv.shared.matmul_kernel  --------------------------
	.section	.nv.shared.matmul_kernel,"aw",@nobits
	.sectionflags	@""
	.align	16
	.zero		1024


//--------------------- .nv.shared.reserved.0     --------------------------
	.section	.nv.shared.reserved.0,"aw",@nobits
	.weak		__nv_reservedSMEM_offset_0_alias
	.size		__nv_reservedSMEM_offset_0_alias, 0, 64
	.other		__nv_reservedSMEM_offset_0_alias,@"STO_CUDA_RESERVED_SHARED STV_DEFAULT"
__nv_reservedSMEM_offset_0_alias:
	.zero		0
	.zero		64


//--------------------- .nv.constant0.matmul_kernel --------------------------
	.section	.nv.constant0.matmul_kernel,"a",@progbits
	.sectionflags	@""
	.align	4
.nv.constant0.matmul_kernel:
	.zero		976


//--------------------- SYMBOLS --------------------------

	.type		.nv.reservedSmem.offset0,@object
	.size		.nv.reservedSmem.offset0,0x4
	.type		.nv.reservedSmem.cap,@object
	.size		.nv.reservedSmem.cap,0x4
